def gluon_tcgen05(
    a_ptr,
    b_ptr,
    c_ptr,
    M,
    N,
    K,
    stride_am,
    stride_bk,
    stride_cm,
    BLOCK_M: gl.constexpr,
    BLOCK_N: gl.constexpr,
    BLOCK_K: gl.constexpr,
    DTYPE: gl.constexpr,
    A_LAYOUT: gl.constexpr,
    B_LAYOUT: gl.constexpr,
    C_LAYOUT: gl.constexpr,
    B_SHAPE: gl.constexpr,
    TMEM_LAYOUT: gl.constexpr,
    TMEM_REG: gl.constexpr,
    TRANS_B: gl.constexpr,
    NUM_BUFFERS: gl.constexpr,
):
    a_desc = tma.make_tensor_descriptor(
        a_ptr, [M, K], [stride_am, 1], [BLOCK_M, BLOCK_K], A_LAYOUT
    )
    b_desc = tma.make_tensor_descriptor(
        b_ptr,
        [N, K] if TRANS_B else [K, N],
        [stride_bk, 1],
        B_SHAPE,
        B_LAYOUT,
    )
    c_desc = tma.make_tensor_descriptor(
        c_ptr, [M, N], [stride_cm, 1], [BLOCK_M, BLOCK_N], C_LAYOUT
    )

    a_bufs = gl.allocate_shared_memory(
        DTYPE, [NUM_BUFFERS, BLOCK_M, BLOCK_K], A_LAYOUT
    )
    b_bufs = gl.allocate_shared_memory(DTYPE, [NUM_BUFFERS] + B_SHAPE, B_LAYOUT)

    pid_m = gl.program_id(0)
    pid_n = gl.program_id(1)
    off_m = pid_m * BLOCK_M
    off_n = pid_n * BLOCK_N

    tma_bars = gl.allocate_shared_memory(
        gl.int64, [NUM_BUFFERS, 1], mbarrier.MBarrierLayout()
    )
    mma_bars = gl.allocate_shared_memory(
        gl.int64, [NUM_BUFFERS, 1], mbarrier.MBarrierLayout()
    )
    for i in gl.static_range(NUM_BUFFERS):
        mbarrier.init(tma_bars.index(i), count=1)
        mbarrier.init(mma_bars.index(i), count=1)

    acc_tmem = allocate_tensor_memory(gl.float32, [BLOCK_M, BLOCK_N], TMEM_LAYOUT)
    idx = 0
    phase = 0
    use_acc = False
    for k in range(0, K, BLOCK_K):
        a = a_bufs.index(idx)
        b = b_bufs.index(idx)
        tma_bar = tma_bars.index(idx)
        mma_bar = mma_bars.index(idx)
        mbarrier.expect(
            tma_bar, a_desc.block_type.nbytes + b_desc.block_type.nbytes
        )
        tma.async_copy_global_to_shared(a_desc, [off_m, k], tma_bar, a)
        tma.async_copy_global_to_shared(
            b_desc, [off_n, k] if TRANS_B else [k, off_n], tma_bar, b
        )
        mbarrier.wait(tma_bar, phase=phase)

        if TRANS_B:
            b = b.permute((1, 0))
        tcgen05_mma(a, b, acc_tmem, use_acc=use_acc)
        tcgen05_commit(mma_bar)
        mbarrier.wait(mma_bar, phase=phase)
        use_acc = True

        idx += 1
        if idx == NUM_BUFFERS:
            idx = 0
            phase ^= 1

    for i in gl.static_range(NUM_BUFFERS):
        mbarrier.invalidate(tma_bars.index(i))
        mbarrier.invalidate(mma_bars.index(i))

    acc = acc_tmem.load(TMEM_REG)
    c_smem = gl.allocate_shared_memory(DTYPE, [BLOCK_M, BLOCK_N], C_LAYOUT)
    c_smem.store(acc.to(DTYPE))
    fence_async_shared()
    tma.async_copy_shared_to_global(c_desc, [off_m, off_n], c_smem)
    tma.store_wait(pendings=0)

# config = {"BLOCK_K": 64, "BLOCK_M": 64, "BLOCK_N": 64, "arch": "sm_100", "dtype": "fp16", "num_buffers": 3, "num_warps": 8, "trans_b": 1}
# arch = sm_100


// ===== COMPILED SASS (sm_100a) =====

	.target	sm_100a

	.elftype	@"ET_EXEC"


//--------------------- .note.nv.tkinfo           --------------------------
	.section	.note.nv.tkinfo,"",@"SHT_NOTE"
	.sectionflags	@"SHF_NOTE_NV_TKINFO"
	.tkinfo
        /*0018*/ 	.word	0x00000081
        /*0030*/ 	.string	""
        /*0030*/ 	.string	"ptxas-blackwell"
        /*0030*/ 	.string	"Cuda compilation tools, release 12.9, V12.9.86"
        /*0030*/ 	.string	"Build cuda_12.9.r12.9/compiler.36037853_0"
        /*0030*/ 	.string	"-v  -suppress-debug-info  -lineinfo  -arch sm_100a "



//--------------------- .note.nv.cuver            --------------------------
	.section	.note.nv.cuver,"",@"SHT_NOTE"
	.sectionflags	@"SHF_NOTE_NV_CUVER"
        /*0018*/ 	.short	0x0001
        /*001a*/ 	.short	0x0064
        /*001c*/ 	.short	0x0001
        /*001e*/ 	.short	0x0000
        /*0020*/ 	.short	0x0001
        /*0022*/ 	.short	0x0000


//--------------------- .nv.info                  --------------------------
	.section	.nv.info,"",@"SHT_CUDA_INFO"
	.align	4


	//----- nvinfo : EIATTR_REGCOUNT
	.align		4
        /*0000*/ 	.byte	0x04, 0x2f
        /*0002*/ 	.short	(.L_4 - .L_3)
	.align		4
.L_3:
        /*0004*/ 	.word	index@(gluon_tcgen05)
        /*0008*/ 	.word	0x00000019


	//----- nvinfo : EIATTR_FRAME_SIZE
	.align		4
.L_4:
        /*000c*/ 	.byte	0x04, 0x11
        /*000e*/ 	.short	(.L_6 - .L_5)
	.align		4
.L_5:
        /*0010*/ 	.word	index@($__internal_2_$__cuda_sm10x_tcgen05_guardrail_trap_unallocated_columns_being_dealloced)
        /*0014*/ 	.word	0x00000000


	//----- nvinfo : EIATTR_FRAME_SIZE
	.align		4
.L_6:
        /*0018*/ 	.byte	0x04, 0x11
        /*001a*/ 	.short	(.L_8 - .L_7)
	.align		4
.L_7:
        /*001c*/ 	.word	index@($__internal_1_$__cuda_sm10x_tcgen05_guardrail_trap_phase_invalid_during_alloc)
        /*0020*/ 	.word	0x00000000


	//----- nvinfo : EIATTR_FRAME_SIZE
	.align		4
.L_8:
        /*0024*/ 	.byte	0x04, 0x11
        /*0026*/ 	.short	(.L_10 - .L_9)
	.align		4
.L_9:
        /*0028*/ 	.word	index@($__internal_0_$__cuda_sm10x_tcgen05_guardrail_trap_col_being_dealloced_not_returned_by_alloc)
        /*002c*/ 	.word	0x00000000


	//----- nvinfo : EIATTR_FRAME_SIZE
	.align		4
.L_10:
        /*0030*/ 	.byte	0x04, 0x11
        /*0032*/ 	.short	(.L_12 - .L_11)
	.align		4
.L_11:
        /*0034*/ 	.word	index@(gluon_tcgen05)
        /*0038*/ 	.word	0x00000000


	//----- nvinfo : EIATTR_MIN_STACK_SIZE
	.align		4
.L_12:
        /*003c*/ 	.byte	0x04, 0x12
        /*003e*/ 	.short	(.L_14 - .L_13)
	.align		4
.L_13:
        /*0040*/ 	.word	index@(gluon_tcgen05)
        /*0044*/ 	.word	0x00000000
.L_14:


//--------------------- .nv.info.gluon_tcgen05    --------------------------
	.section	.nv.info.gluon_tcgen05,"",@"SHT_CUDA_INFO"
	.sectionflags	@""
	.align	4


	//----- nvinfo : EIATTR_CUDA_API_VERSION
	.align		4
        /*0000*/ 	.byte	0x04, 0x37
        /*0002*/ 	.short	(.L_16 - .L_15)
.L_15:
        /*0004*/ 	.word	0x00000081


	//----- nvinfo : EIATTR_KPARAM_INFO
	.align		4
.L_16:
        /*0008*/ 	.byte	0x04, 0x17
        /*000a*/ 	.short	(.L_18 - .L_17)
.L_17:
        /*000c*/ 	.word	0x00000000
        /*0010*/ 	.short	0x000a
        /*0012*/ 	.short	0x0048
        /*0014*/ 	.byte	0x00, 0xf4, 0x21, 0x00


	//----- nvinfo : EIATTR_KPARAM_INFO
	.align		4
.L_18:
        /*0018*/ 	.byte	0x04, 0x17
        /*001a*/ 	.short	(.L_20 - .L_19)
.L_19:
        /*001c*/ 	.word	0x00000000
        /*0020*/ 	.short	0x0009
        /*0022*/ 	.short	0x0040
        /*0024*/ 	.byte	0x00, 0xf4, 0x21, 0x00


	//----- nvinfo : EIATTR_KPARAM_INFO
	.align		4
.L_20:
        /*0028*/ 	.byte	0x04, 0x17
        /*002a*/ 	.short	(.L_22 - .L_21)
.L_21:
        /*002c*/ 	.word	0x00000000
        /*0030*/ 	.short	0x0008
        /*0032*/ 	.short	0x0038
        /*0034*/ 	.byte	0x00, 0xf0, 0x21, 0x00


	//----- nvinfo : EIATTR_KPARAM_INFO
	.align		4
.L_22:
        /*0038*/ 	.byte	0x04, 0x17
        /*003a*/ 	.short	(.L_24 - .L_23)
.L_23:
        /*003c*/ 	.word	0x00000000
        /*0040*/ 	.short	0x0007
        /*0042*/ 	.short	0x0030
        /*0044*/ 	.byte	0x00, 0xf0, 0x21, 0x00


	//----- nvinfo : EIATTR_KPARAM_INFO
	.align		4
.L_24:
        /*0048*/ 	.byte	0x04, 0x17
        /*004a*/ 	.short	(.L_26 - .L_25)
.L_25:
        /*004c*/ 	.word	0x00000000
        /*0050*/ 	.short	0x0006
        /*0052*/ 	.short	0x0028
        /*0054*/ 	.byte	0x00, 0xf0, 0x21, 0x00


	//----- nvinfo : EIATTR_KPARAM_INFO
	.align		4
.L_26:
        /*0058*/ 	.byte	0x04, 0x17
        /*005a*/ 	.short	(.L_28 - .L_27)
.L_27:
        /*005c*/ 	.word	0x00000000
        /*0060*/ 	.short	0x0005
        /*0062*/ 	.short	0x0020
        /*0064*/ 	.byte	0x00, 0xf0, 0x11, 0x00


	//----- nvinfo : EIATTR_KPARAM_INFO
	.align		4
.L_28:
        /*0068*/ 	.byte	0x04, 0x17
        /*006a*/ 	.short	(.L_30 - .L_29)
.L_29:
        /*006c*/ 	.word	0x00000000
        /*0070*/ 	.short	0x0004
        /*0072*/ 	.short	0x001c
        /*0074*/ 	.byte	0x00, 0xf0, 0x11, 0x00


	//----- nvinfo : EIATTR_KPARAM_INFO
	.align		4
.L_30:
        /*0078*/ 	.byte	0x04, 0x17
        /*007a*/ 	.short	(.L_32 - .L_31)
.L_31:
        /*007c*/ 	.word	0x00000000
        /*0080*/ 	.short	0x0003
        /*0082*/ 	.short	0x0018
        /*0084*/ 	.byte	0x00, 0xf0, 0x11, 0x00


	//----- nvinfo : EIATTR_KPARAM_INFO
	.align		4
.L_32:
        /*0088*/ 	.byte	0x04, 0x17
        /*008a*/ 	.short	(.L_34 - .L_33)
.L_33:
        /*008c*/ 	.word	0x00000000
        /*0090*/ 	.short	0x0002
        /*0092*/ 	.short	0x0010
        /*0094*/ 	.byte	0x00, 0xf4, 0x21, 0x00


	//----- nvinfo : EIATTR_KPARAM_INFO
	.align		4
.L_34:
        /*0098*/ 	.byte	0x04, 0x17
        /*009a*/ 	.short	(.L_36 - .L_35)
.L_35:
        /*009c*/ 	.word	0x00000000
        /*00a0*/ 	.short	0x0001
        /*00a2*/ 	.short	0x0008
        /*00a4*/ 	.byte	0x00, 0xf4, 0x21, 0x00


	//----- nvinfo : EIATTR_KPARAM_INFO
	.align		4
.L_36:
        /*00a8*/ 	.byte	0x04, 0x17
        /*00aa*/ 	.short	(.L_38 - .L_37)
.L_37:
        /*00ac*/ 	.word	0x00000000
        /*00b0*/ 	.short	0x0000
        /*00b2*/ 	.short	0x0000
        /*00b4*/ 	.byte	0x00, 0xf4, 0x21, 0x00


	//----- nvinfo : EIATTR_AT_ENTRY_FRAGMENTS
	.align		4
.L_38:
        /*00b8*/ 	.byte	0x04, 0x4f
        /*00ba*/ 	.short	(.L_40 - .L_39)


	//   ....[0]....
.L_39:
        /*00bc*/ 	.word	0x00000004


	//----- nvinfo : EIATTR_RESERVED_SMEM_USED
	.align		4
.L_40:
        /*00c0*/ 	.byte	0x01, 0x41
	.zero		2


	//----- nvinfo : EIATTR_SPARSE_MMA_MASK
	.align		4
        /*00c4*/ 	.byte	0x03, 0x50
        /*00c6*/ 	.short	0x0000


	//----- nvinfo : EIATTR_TCGEN05_1CTA_USED
	.align		4
        /*00c8*/ 	.byte	0x01, 0x51
	.zero		2


	//----- nvinfo : EIATTR_MAXREG_COUNT
	.align		4
        /*00cc*/ 	.byte	0x03, 0x1b
        /*00ce*/ 	.short	0x00ff


	//----- nvinfo : EIATTR_NUM_BARRIERS
	.align		4
        /*00d0*/ 	.byte	0x02, 0x4c
        /*00d2*/ 	.byte	0x01
	.zero		1


	//----- nvinfo : EIATTR_INT_WARP_WIDE_INSTR_OFFSETS
	.align		4
        /*00d4*/ 	.byte	0x04, 0x31
        /*00d6*/ 	.short	(.L_42 - .L_41)


	//   ....[0]....
.L_41:
        /*00d8*/ 	.word	0x00001750


	//   ....[1]....
        /*00dc*/ 	.word	0x00001770


	//   ....[2]....
        /*00e0*/ 	.word	0x000017f0


	//   ....[3]....
        /*00e4*/ 	.word	0x00001ac0


	//   ....[4]....
        /*00e8*/ 	.word	0x00001ad0


	//   ....[5]....
        /*00ec*/ 	.word	0x00001ae0


	//   ....[6]....
        /*00f0*/ 	.word	0x00001af0


	//   ....[7]....
        /*00f4*/ 	.word	0x00001e10


	//   ....[8]....
        /*00f8*/ 	.word	0x00001e20


	//   ....[9]....
        /*00fc*/ 	.word	0x00001f90


	//   ....[10]....
        /*0100*/ 	.word	0x00001fe0


	//   ....[11]....
        /*0104*/ 	.word	0x00001ff0


	//   ....[12]....
        /*0108*/ 	.word	0x00002020


	//   ....[13]....
        /*010c*/ 	.word	0x00002310


	//   ....[14]....
        /*0110*/ 	.word	0x00002320


	//   ....[15]....
        /*0114*/ 	.word	0x000026a0


	//   ....[16]....
        /*0118*/ 	.word	0x000026b0


	//   ....[17]....
        /*011c*/ 	.word	0x00002970


	//   ....[18]....
        /*0120*/ 	.word	0x000029c0


	//----- nvinfo : EIATTR_COOP_GROUP_MASK_REGIDS
	.align		4
.L_42:
        /*0124*/ 	.byte	0x04, 0x29
        /*0126*/ 	.short	(.L_44 - .L_43)


	//   ....[0]....
.L_43:
        /*0128*/ 	.word	0xffffffff


	//   ....[1]....
        /*012c*/ 	.word	0xffffffff


	//   ....[2]....
        /*0130*/ 	.word	0xffffffff


	//   ....[3]....
        /*0134*/ 	.word	0xffffffff


	//   ....[4]....
        /*0138*/ 	.word	0xffffffff


	//   ....[5]....
        /*013c*/ 	.word	0xffffffff


	//   ....[6]....
        /*0140*/ 	.word	0xffffffff


	//   ....[7]....
        /*0144*/ 	.word	0xffffffff


	//   ....[8]....
        /*0148*/ 	.word	0xffffffff


	//   ....[9]....
        /*014c*/ 	.word	0xffffffff


	//----- nvinfo : EIATTR_COOP_GROUP_INSTR_OFFSETS
	.align		4
.L_44:
        /*0150*/ 	.byte	0x04, 0x28
        /*0152*/ 	.short	(.L_46 - .L_45)


	//   ....[0]....
.L_45:
        /*0154*/ 	.word	0x00000050


	//   ....[1]....
        /*0158*/ 	.word	0x00000310


	//   ....[2]....
        /*015c*/ 	.word	0x00000500


	//   ....[3]....
        /*0160*/ 	.word	0x000009a0


	//   ....[4]....
        /*0164*/ 	.word	0x00000ae0


	//   ....[5]....
        /*0168*/ 	.word	0x00000fe0


	//   ....[6]....
        /*016c*/ 	.word	0x00001120


	//   ....[7]....
        /*0170*/ 	.word	0x00001610


	//   ....[8]....
        /*0174*/ 	.word	0x00002800


	//   ....[9]....
        /*0178*/ 	.word	0x00002a70


	//----- nvinfo : EIATTR_VRC_CTA_INIT_COUNT
	.align		4
.L_46:
        /*017c*/ 	.byte	0x02, 0x4a
        /*017e*/ 	.byte	0x80
	.zero		1


	//----- nvinfo : EIATTR_MBARRIER_INSTR_OFFSETS
	.align		4
        /*0180*/ 	.byte	0x04, 0x39
        /*0182*/ 	.short	(.L_48 - .L_47)


	//   ....[0]....
.L_47:
        /*0184*/ 	.word	0x00001810
        /*0188*/ 	.word	0x000000ff
        /*018c*/ 	.word	0x0000c000
        /*0190*/ 	.short	0x0100
        /*0192*/ 	.byte	0x08
	.zero		1


	//   ....[1]....
        /*0194*/ 	.word	0x00001820
        /*0198*/ 	.word	0x000000ff
        /*019c*/ 	.word	0x0000c020
        /*01a0*/ 	.short	0x0100
        /*01a2*/ 	.byte	0x08
	.zero		1


	//   ....[2]....
        /*01a4*/ 	.word	0x000018d0
        /*01a8*/ 	.word	0x000000ff
        /*01ac*/ 	.word	0x0000c008
        /*01b0*/ 	.short	0x0100
        /*01b2*/ 	.byte	0x08
	.zero		1


	//   ....[3]....
        /*01b4*/ 	.word	0x000018e0
        /*01b8*/ 	.word	0x000000ff
        /*01bc*/ 	.word	0x0000c028
        /*01c0*/ 	.short	0x0100
        /*01c2*/ 	.byte	0x08
	.zero		1


	//   ....[4]....
        /*01c4*/ 	.word	0x000019f0
        /*01c8*/ 	.word	0x000000ff
        /*01cc*/ 	.word	0x0000c010
        /*01d0*/ 	.short	0x0100
        /*01d2*/ 	.byte	0x08
	.zero		1


	//   ....[5]....
        /*01d4*/ 	.word	0x00001a00
        /*01d8*/ 	.word	0x000000ff
        /*01dc*/ 	.word	0x0000c030
        /*01e0*/ 	.short	0x0100
        /*01e2*/ 	.byte	0x08
	.zero		1


	//   ....[6]....
        /*01e4*/ 	.word	0x00001bd0
        /*01e8*/ 	.word	0x000000ff
        /*01ec*/ 	.word	0x0000c000
        /*01f0*/ 	.short	0x010a
        /*01f2*/ 	.byte	0x08
	.zero		1


	//   ....[7]....
        /*01f4*/ 	.word	0x00001e70
        /*01f8*/ 	.word	0x000000ff
        /*01fc*/ 	.word	0x0000c020
        /*0200*/ 	.short	0x010a
        /*0202*/ 	.byte	0x08
	.zero		1


	//   ....[8]....
        /*0204*/ 	.word	0x00002090
        /*0208*/ 	.word	0x000000ff
        /*020c*/ 	.word	0x0000c000
        /*0210*/ 	.short	0x010a
        /*0212*/ 	.byte	0x1c
	.zero		1


	//   ....[9]....
        /*0214*/ 	.word	0x00002360
        /*0218*/ 	.word	0x000000ff
        /*021c*/ 	.word	0x0000c020
        /*0220*/ 	.short	0x010a
        /*0222*/ 	.byte	0x1c
	.zero		1


	//   ....[10]....
        /*0224*/ 	.word	0x00002430
        /*0228*/ 	.word	0x000000ff
        /*022c*/ 	.word	0x0000c000
        /*0230*/ 	.short	0x0108
        /*0232*/ 	.byte	0x08
	.zero		1


	//   ....[11]....
        /*0234*/ 	.word	0x00002440
        /*0238*/ 	.word	0x000000ff
        /*023c*/ 	.word	0x0000c020
        /*0240*/ 	.short	0x0108
        /*0242*/ 	.byte	0x08
	.zero		1


	//   ....[12]....
        /*0244*/ 	.word	0x00002490
        /*0248*/ 	.word	0x000000ff
        /*024c*/ 	.word	0x0000c008
        /*0250*/ 	.short	0x0108
        /*0252*/ 	.byte	0x08
	.zero		1


	//   ....[13]....
        /*0254*/ 	.word	0x000024a0
        /*0258*/ 	.word	0x000000ff
        /*025c*/ 	.word	0x0000c028
        /*0260*/ 	.short	0x0108
        /*0262*/ 	.byte	0x08
	.zero		1


	//   ....[14]....
        /*0264*/ 	.word	0x000024f0
        /*0268*/ 	.word	0x000000ff
        /*026c*/ 	.word	0x0000c010
        /*0270*/ 	.short	0x0108
        /*0272*/ 	.byte	0x08
	.zero		1


	//   ....[15]....
        /*0274*/ 	.word	0x00002500
        /*0278*/ 	.word	0x000000ff
        /*027c*/ 	.word	0x0000c030
        /*0280*/ 	.short	0x0108
        /*0282*/ 	.byte	0x08
	.zero		1


	//   ....[16]....
        /*0284*/ 	.word	0x00002a90
        /*0288*/ 	.word	0x000000ff
        /*028c*/ 	.word	0x0000c000
        /*0290*/ 	.short	0x010a
        /*0292*/ 	.byte	0x08
	.zero		1


	//   ....[17]....
        /*0294*/ 	.word	0x00002ac0
        /*0298*/ 	.word	0x000000ff
        /*029c*/ 	.word	0x0000c020
        /*02a0*/ 	.short	0x010a
        /*02a2*/ 	.byte	0x08
	.zero		1


	//   ....[18]....
        /*02a4*/ 	.word	0x00002af0
        /*02a8*/ 	.word	0x000000ff
        /*02ac*/ 	.word	0x0000c000
        /*02b0*/ 	.short	0x010a
        /*02b2*/ 	.byte	0x1c
	.zero		1


	//   ....[19]....
        /*02b4*/ 	.word	0x00002b20
        /*02b8*/ 	.word	0x000000ff
        /*02bc*/ 	.word	0x0000c020
        /*02c0*/ 	.short	0x010a
        /*02c2*/ 	.byte	0x1c
	.zero		1


	//----- nvinfo : EIATTR_NUM_MBARRIERS
	.align		4
.L_48:
        /*02c4*/ 	.byte	0x03, 0x38
        /*02c6*/ 	.short	0x0006


	//----- nvinfo : EIATTR_EXIT_INSTR_OFFSETS
	.align		4
        /*02c8*/ 	.byte	0x04, 0x1c
        /*02ca*/ 	.short	(.L_50 - .L_49)


	//   ....[0]....
.L_49:
        /*02cc*/ 	.word	0x00002a80


	//----- nvinfo : EIATTR_REQNTID
	.align		4
.L_50:
        /*02d0*/ 	.byte	0x04, 0x10
        /*02d2*/ 	.short	(.L_52 - .L_51)
.L_51:
        /*02d4*/ 	.word	0x00000100
        /*02d8*/ 	.word	0x00000001
        /*02dc*/ 	.word	0x00000001


	//----- nvinfo : EIATTR_CRS_STACK_SIZE
	.align		4
.L_52:
        /*02e0*/ 	.byte	0x04, 0x1e
        /*02e2*/ 	.short	(.L_54 - .L_53)
.L_53:
        /*02e4*/ 	.word	0x00000000


	//----- nvinfo : EIATTR_CBANK_PARAM_SIZE
	.align		4
.L_54:
        /*02e8*/ 	.byte	0x03, 0x19
        /*02ea*/ 	.short	0x0050


	//----- nvinfo : EIATTR_PARAM_CBANK
	.align		4
        /*02ec*/ 	.byte	0x04, 0x0a
        /*02ee*/ 	.short	(.L_56 - .L_55)
	.align		4
.L_55:
        /*02f0*/ 	.word	index@(.nv.constant0.gluon_tcgen05)
        /*02f4*/ 	.short	0x0380
        /*02f6*/ 	.short	0x0050


	//----- nvinfo : EIATTR_SW_WAR
	.align		4
.L_56:
        /*02f8*/ 	.byte	0x04, 0x36
        /*02fa*/ 	.short	(.L_58 - .L_57)
.L_57:
        /*02fc*/ 	.word	0x00000008
.L_58:


//--------------------- .nv.compat                --------------------------
	.section	.nv.compat,"",@"SHT_CUDA_COMPAT_INFO"
	.align	4
        /*0000*/ 	.byte	0x02, 0x02, 0x02, 0x00, 0x02, 0x05, 0x05, 0x00, 0x02, 0x03, 0x03, 0x00, 0x02, 0x06, 0x01, 0x00


//--------------------- .nv.callgraph             --------------------------
	.section	.nv.callgraph,"",@"SHT_CUDA_CALLGRAPH"
	.align	4
	.sectionentsize	8
	.align		4
        /*0000*/ 	.word	0x00000000
	.align		4
        /*0004*/ 	.word	0xffffffff
	.align		4
        /*0008*/ 	.word	0x00000000
	.align		4
        /*000c*/ 	.word	0xfffffffe
	.align		4
        /*0010*/ 	.word	0x00000000
	.align		4
        /*0014*/ 	.word	0xfffffffd
	.align		4
        /*0018*/ 	.word	0x00000000
	.align		4
        /*001c*/ 	.word	0xfffffffc


//--------------------- .text.gluon_tcgen05       --------------------------
	.section	.text.gluon_tcgen05,"ax",@progbits
	.align	128
        .global         gluon_tcgen05
        .type           gluon_tcgen05,@function
        .size           gluon_tcgen05,(.L_x_81 - gluon_tcgen05)
        .other          gluon_tcgen05,@"STO_CUDA_ENTRY STV_DEFAULT"
gluon_tcgen05:
.text.gluon_tcgen05:
[----:B------:R-:W1:Y:S01]  /*0000*/  LDC R1, c[0x0][0x37c] ;  /* 0x0000df00ff017b82 */ /* 0x000e620000000800 */
[----:B------:R-:W2:Y:S02]  /*0010*/  S2R R0, SR_TID.X ;  /* 0x0000000000007919 */ /* 0x000ea40000002100 */
[----:B--2---:R-:W-:-:S13]  /*0020*/  ISETP.GE.U32.AND P2, PT, R0, 0x20, PT ;  /* 0x000000200000780c */ /* 0x004fda0003f46070 */
[----:B------:R-:W-:Y:S05]  /*0030*/  @P2 BRA `(.L_x_0) ;  /* 0x0000000000b82947 */ /* 0x000fea0003800000 */
[----:B------:R-:W2:Y:S01]  /*0040*/  S2UR UR6, SR_CgaCtaId ;  /* 0x00000000000679c3 */ /* 0x000ea20000008800 */
[----:B------:R-:W-:Y:S01]  /*0050*/  NOP ;  /* 0x0000000000007918 */ /* 0x000fe20000000000 */
[----:B------:R-:W-:Y:S02]  /*0060*/  UMOV UR4, 0x40 ;  /* 0x0000004000047882 */ /* 0x000fe40000000000 */
[----:B--2---:R-:W-:-:S09]  /*0070*/  ULEA UR4, UR6, UR4, 0x18 ;  /* 0x0000000406047291 */ /* 0x004fd2000f8ec0ff */
[----:B------:R-:W2:Y:S01]  /*0080*/  LDS.U8 R2, [UR4] ;  /* 0x00000004ff027984 */ /* 0x000ea20008000000 */
[----:B------:R-:W-:Y:S02]  /*0090*/  UMOV UR4, 0x400 ;  /* 0x0000040000047882 */ /* 0x000fe40000000000 */
[----:B------:R-:W-:Y:S01]  /*00a0*/  ULEA UR4, UR6, UR4, 0x18 ;  /* 0x0000000406047291 */ /* 0x000fe2000f8ec0ff */
[----:B--2---:R-:W-:-:S13]  /*00b0*/  ISETP.NE.AND P0, PT, R2, RZ, PT ;  /* 0x000000ff0200720c */ /* 0x004fda0003f05270 */
[----:B------:R-:W-:Y:S05]  /*00c0*/  @P0 BRA `(.L_x_1) ;  /* 0x00000000007c0947 */ /* 0x000fea0003800000 */
[----:B------:R-:W-:-:S13]  /*00d0*/  ELECT P0, URZ, PT ;  /* 0x0000000000ff782f */ /* 0x000fda0003800000 */
[----:B------:R-:W-:Y:S05]  /*00e0*/  @!P0 BRA `(.L_x_2) ;  /* 0x0000000000848947 */ /* 0x000fea0003800000 */
[----:B------:R-:W-:Y:S01]  /*00f0*/  UMOV UR5, 0x2 ;  /* 0x0000000200057882 */ /* 0x000fe20000000000 */
[----:B------:R-:W-:Y:S02]  /*0100*/  IMAD.MOV.U32 R5, RZ, RZ, 0x1 ;  /* 0x00000001ff057424 */ /* 0x000fe400078e00ff */
[----:B------:R-:W-:Y:S02]  /*0110*/  IMAD.MOV.U32 R3, RZ, RZ, 0x3 ;  /* 0x00000003ff037424 */ /* 0x000fe400078e00ff */
[----:B------:R-:W-:Y:S04]  /*0120*/  DEPBAR.LE SB2, 0x36 ;  /* 0x0000ad800000791a */ /* 0x000fe80000000000 */
[----:B------:R-:W2:Y:S02]  /*0130*/  UTCATOMSWS.FIND_AND_SET.ALIGN UP0, UR5, UR5 ;  /* 0x00000005000575e3 */ /* 0x000ea40008000800 */
[----:B--2---:R-:W-:-:S04]  /*0140*/  PLOP3.LUT P0, PT, PT, PT, UP0, 0x80, 0x8 ;  /* 0x000000000008781c */ /* 0x004fc80003f0f008 */
[----:B------:R-:W-:-:S04]  /*0150*/  SEL R2, RZ, 0xffffffff, !P0 ;  /* 0xffffffffff027807 */ /* 0x000fc80004000000 */
[----:B------:R-:W-:Y:S01]  /*0160*/  ISETP.NE.AND P0, PT, R2, RZ, PT ;  /* 0x000000ff0200720c */ /* 0x000fe20003f05270 */
[----:B------:R-:W-:-:S12]  /*0170*/  IMAD.U32 R2, RZ, RZ, UR5 ;  /* 0x00000005ff027e24 */ /* 0x000fd8000f8e00ff */
[----:B------:R-:W-:Y:S05]  /*0180*/  @P0 BRA `(.L_x_3) ;  /* 0x0000000000240947 */ /* 0x000fea0003800000 */
.L_x_4:
[----:B------:R-:W-:Y:S05]  /*0190*/  NANOSLEEP 0x64 ;  /* 0x000000640000795d */ /* 0x000fea0003800000 */
[----:B------:R-:W-:-:S05]  /*01a0*/  UMOV UR5, 0x2 ;  /* 0x0000000200057882 */ /* 0x000fca0000000000 */
[----:B------:R-:W-:Y:S04]  /*01b0*/  DEPBAR.LE SB2, 0x36 ;  /* 0x0000ad800000791a */ /* 0x000fe80000000000 */
[----:B------:R-:W2:Y:S02]  /*01c0*/  UTCATOMSWS.FIND_AND_SET.ALIGN UP0, UR5, UR5 ;  /* 0x00000005000575e3 */ /* 0x000ea40008000800 */
[----:B--2---:R-:W-:-:S04]  /*01d0*/  PLOP3.LUT P0, PT, PT, PT, UP0, 0x80, 0x8 ;  /* 0x000000000008781c */ /* 0x004fc80003f0f008 */
[----:B------:R-:W-:-:S04]  /*01e0*/  SEL R2, RZ, 0xffffffff, !P0 ;  /* 0xffffffffff027807 */ /* 0x000fc80004000000 */
[----:B------:R-:W-:Y:S01]  /*01f0*/  ISETP.NE.AND P0, PT, R2, RZ, PT ;  /* 0x000000ff0200720c */ /* 0x000fe20003f05270 */
[----:B------:R-:W-:-:S12]  /*0200*/  IMAD.U32 R2, RZ, RZ, UR5 ;  /* 0x00000005ff027e24 */ /* 0x000fd8000f8e00ff */
[----:B------:R-:W-:Y:S05]  /*0210*/  @!P0 BRA `(.L_x_4) ;  /* 0xfffffffc00dc8947 */ /* 0x000fea000383ffff */
.L_x_3:
[C---:B------:R-:W-:Y:S01]  /*0220*/  VIADD R4, R2.reuse, 0x10 ;  /* 0x0000001002047836 */ /* 0x040fe20000000000 */
[----:B------:R-:W-:Y:S01]  /*0230*/  UMOV UR5, 0x50 ;  /* 0x0000005000057882 */ /* 0x000fe20000000000 */
[----:B------:R-:W-:Y:S01]  /*0240*/  SHF.L.U32 R3, R3, R2, RZ ;  /* 0x0000000203037219 */ /* 0x000fe200000006ff */
[----:B------:R-:W-:Y:S01]  /*0250*/  ULEA UR5, UR6, UR5, 0x18 ;  /* 0x0000000506057291 */ /* 0x000fe2000f8ec0ff */
[----:B------:R-:W-:Y:S01]  /*0260*/  IMAD.SHL.U32 R2, R2, 0x20, RZ ;  /* 0x0000002002027824 */ /* 0x000fe200078e00ff */
[----:B------:R-:W-:-:S04]  /*0270*/  SHF.L.U32 R4, R5, R4, RZ ;  /* 0x0000000405047219 */ /* 0x000fc800000006ff */
[----:B------:R-:W-:-:S05]  /*0280*/  LOP3.LUT R3, R4, R3, RZ, 0xfc, !PT ;  /* 0x0000000304037212 */ /* 0x000fca00078efcff */
[----:B------:R2:W-:Y:S04]  /*0290*/  ATOMS.OR RZ, [UR5], R3 ;  /* 0x00000003ffff798c */ /* 0x0005e8000b000005 */
[----:B------:R2:W-:Y:S01]  /*02a0*/  STS [UR4], R2 ;  /* 0x00000002ff007988 */ /* 0x0005e20008000804 */
[----:B------:R-:W-:Y:S05]  /*02b0*/  BRA `(.L_x_2) ;  /* 0x0000000000107947 */ /* 0x000fea0003800000 */
.L_x_1:
[----:B------:R-:W-:Y:S01]  /*02c0*/  IMAD.MOV.U32 R3, RZ, RZ, -0x1 ;  /* 0xffffffffff037424 */ /* 0x000fe200078e00ff */
[----:B------:R-:W-:-:S04]  /*02d0*/  MOV R2, 0x300 ;  /* 0x0000030000027802 */ /* 0x000fc80000000f00 */
[----:B------:R2:W-:Y:S03]  /*02e0*/  STS [UR4], R3 ;  /* 0x00000003ff007988 */ /* 0x0005e60008000804 */
[----:B-12---:R-:W-:Y:S05]  /*02f0*/  CALL.REL.NOINC `($__internal_1_$__cuda_sm10x_tcgen05_guardrail_trap_phase_invalid_during_alloc) ;  /* 0x0000002800207944 */ /* 0x006fea0003c00000 */
.L_x_2:
[----:B------:R-:W-:Y:S05]  /*0300*/  WARPSYNC.ALL ;  /* 0x0000000000007948 */ /* 0x000fea0003800000 */
[----:B------:R-:W-:Y:S01]  /*0310*/  NOP ;  /* 0x0000000000007918 */ /* 0x000fe20000000000 */
.L_x_0:
[----:B------:R-:W3:Y:S08]  /*0320*/  S2UR UR4, SR_CgaCtaId ;  /* 0x00000000000479c3 */ /* 0x000ef00000008800 */
[----:B------:R-:W-:Y:S01]  /*0330*/  BAR.SYNC.DEFER_BLOCKING 0x0 ;  /* 0x0000000000007b1d */ /* 0x000fe20000010000 */
[----:B------:R-:W-:-:S05]  /*0340*/  LOP3.LUT R20, R0, 0xff, RZ, 0xc0, !PT ;  /* 0x000000ff00147812 */ /* 0x000fca00078ec0ff */
[----:B------:R-:W-:Y:S02]  /*0350*/  UMOV UR8, 0x400 ;  /* 0x0000040000087882 */ /* 0x000fe40000000000 */
[----:B--2---:R-:W2:Y:S08]  /*0360*/  LDC R3, c[0x0][0x398] ;  /* 0x0000e600ff037b82 */ /* 0x004eb00000000800 */
[----:B------:R-:W4:Y:S01]  /*0370*/  LDC R6, c[0x0][0x3a0] ;  /* 0x0000e800ff067b82 */ /* 0x000f220000000800 */
[----:B---3--:R-:W-:-:S07]  /*0380*/  ULEA UR8, UR4, UR8, 0x18 ;  /* 0x0000000804087291 */ /* 0x008fce000f8ec0ff */
[----:B------:R-:W3:Y:S02]  /*0390*/  S2UR UR9, SR_CTAID.Y ;  /* 0x00000000000979c3 */ /* 0x000ee40000002600 */
[----:B------:R-:W5:Y:S06]  /*03a0*/  LDS R4, [UR8] ;  /* 0x00000008ff047984 */ /* 0x000f6c0008000800 */
[----:B------:R-:W-:Y:S06]  /*03b0*/  BAR.SYNC.DEFER_BLOCKING 0x0 ;  /* 0x0000000000007b1d */ /* 0x000fec0000010000 */
[----:B------:R-:W-:Y:S05]  /*03c0*/  @P2 BRA `(.L_x_5) ;  /* 0x0000000000182947 */ /* 0x000fea0003800000 */
[----:B------:R-:W-:Y:S01]  /*03d0*/  ELECT P0, URZ, PT ;  /* 0x0000000000ff782f */ /* 0x000fe20003800000 */
[----:B------:R-:W-:Y:S01]  /*03e0*/  IMAD.MOV.U32 R2, RZ, RZ, 0x1 ;  /* 0x00000001ff027424 */ /* 0x000fe200078e00ff */
[----:B------:R-:W-:Y:S01]  /*03f0*/  UMOV UR5, 0x40 ;  /* 0x0000004000057882 */ /* 0x000fe20000000000 */
[----:B------:R-:W-:Y:S01]  /*0400*/  UVIRTCOUNT.DEALLOC.SMPOOL 0x80 ;  /* 0x000000800000784c */ /* 0x000fe20000000000 */
[----:B------:R-:W-:-:S09]  /*0410*/  ULEA UR5, UR4, UR5, 0x18 ;  /* 0x0000000504057291 */ /* 0x000fd2000f8ec0ff */
[----:B------:R5:W-:Y:S03]  /*0420*/  @P0 STS.U8 [UR5], R2 ;  /* 0x00000002ff000988 */ /* 0x000be60008000005 */
.L_x_5:
[----:B------:R-:W5:Y:S01]  /*0430*/  S2UR UR4, SR_CTAID.Z ;  /* 0x00000000000479c3 */ /* 0x000f620000002700 */
[----:B------:R-:W4:Y:S01]  /*0440*/  LDCU UR5, c[0x0][0x370] ;  /* 0x00006e00ff0577ac */ /* 0x000f220008000800 */
[C---:B------:R-:W-:Y:S01]  /*0450*/  ISETP.GE.U32.AND P0, PT, R20.reuse, 0x20, PT ;  /* 0x000000201400780c */ /* 0x040fe20003f06070 */
[----:B--2--5:R-:W-:Y:S01]  /*0460*/  VIADD R2, R3, 0xffffffff ;  /* 0xffffffff03027836 */ /* 0x024fe20000000000 */
[C---:B------:R-:W-:Y:S01]  /*0470*/  ISETP.NE.U32.AND P3, PT, R20.reuse, RZ, PT ;  /* 0x000000ff1400720c */ /* 0x040fe20003f65070 */
[----:B------:R-:W2:Y:S01]  /*0480*/  LDCU UR6, c[0x0][0x374] ;  /* 0x00006e80ff0677ac */ /* 0x000ea20008000800 */
[----:B------:R-:W-:Y:S01]  /*0490*/  LEA R7, R20, UR8, 0x2 ;  /* 0x0000000814077c11 */ /* 0x000fe2000f8e10ff */
[----:B----4-:R-:W-:Y:S01]  /*04a0*/  VIADD R11, R6, 0xffffffff ;  /* 0xffffffff060b7836 */ /* 0x010fe20000000000 */
[----:B------:R-:W4:Y:S01]  /*04b0*/  S2UR UR7, SR_CTAID.X ;  /* 0x00000000000779c3 */ /* 0x000f220000002500 */
[----:B------:R-:W5:Y:S01]  /*04c0*/  LDCU.64 UR20, c[0x0][0x3c0] ;  /* 0x00007800ff1477ac */ /* 0x000f620008000a00 */
[----:B------:R-:W-:Y:S01]  /*04d0*/  R2UR UR23, R4 ;  /* 0x00000000041772ca */ /* 0x000fe200000e0000 */
[----:B------:R-:W-:Y:S04]  /*04e0*/  BSSY.RECONVERGENT B0, `(.L_x_6) ;  /* 0x0000011000007945 */ /* 0x000fe80003800200 */
[----:B------:R3:W-:Y:S01]  /*04f0*/  @!P0 STS [R7], RZ ;  /* 0x000000ff07008388 */ /* 0x0007e20000000800 */
[----:B------:R-:W-:-:S03]  /*0500*/  NOP ;  /* 0x0000000000007918 */ /* 0x000fc60000000000 */
[----:B------:R3:W-:Y:S02]  /*0510*/  @!P3 STS [UR8+0x24], R2 ;  /* 0x00002402ff00b988 */ /* 0x0007e40008000808 */
[----:B--23--:R-:W-:Y:S02]  /*0520*/  UIMAD UR4, UR4, UR6, UR9 ;  /* 0x00000006040472a4 */ /* 0x00cfe4000f8e0209 */
[----:B------:R2:W-:Y:S02]  /*0530*/  @!P3 STS [UR8+0x20], R11 ;  /* 0x0000200bff00b988 */ /* 0x0005e40008000808 */
[----:B----4-:R-:W-:-:S04]  /*0540*/  UIMAD UR4, UR4, UR5, UR7 ;  /* 0x00000005040472a4 */ /* 0x010fc8000f8e0207 */
[----:B------:R-:W-:-:S04]  /*0550*/  UIMAD UR4, UR4, 0x180, URZ ;  /* 0x00000180040478a4 */ /* 0x000fc8000f8e02ff */
[----:B-----5:R-:W-:-:S04]  /*0560*/  UIADD3 UR24, UP0, UPT, UR4, UR20, URZ ;  /* 0x0000001404187290 */ /* 0x020fc8000ff1e0ff */
[----:B------:R-:W-:Y:S01]  /*0570*/  ULEA.HI.X.SX32 UR25, UR4, UR21, 0x1, UP0 ;  /* 0x0000001504197291 */ /* 0x000fe200080f0eff */
[----:B--2---:R-:W-:Y:S11]  /*0580*/  @P3 BRA `(.L_x_7) ;  /* 0x0000000000183947 */ /* 0x004ff60003800000 */
[----:B------:R-:W2:Y:S01]  /*0590*/  LDS R3, [UR8+0x8] ;  /* 0x00000808ff037984 */ /* 0x000ea20008000800 */
[----:B------:R-:W3:Y:S01]  /*05a0*/  LDC.64 R8, c[0x0][0x380] ;  /* 0x0000e000ff087b82 */ /* 0x000ee20000000a00 */
[----:B------:R-:W-:Y:S02]  /*05b0*/  IMAD.MOV.U32 R4, RZ, RZ, 0x70 ;  /* 0x00000070ff047424 */ /* 0x000fe400078e00ff */
[----:B---3--:R3:W-:Y:S03]  /*05c0*/  STS.64 [UR8], R8 ;  /* 0x00000008ff007988 */ /* 0x0087e60008000a08 */
[----:B--2---:R-:W-:-:S05]  /*05d0*/  LOP3.LUT R3, R3, 0x10, R4, 0xd8, !PT ;  /* 0x0000001003037812 */ /* 0x004fca00078ed804 */
[----:B------:R3:W-:Y:S02]  /*05e0*/  STS [UR8+0x8], R3 ;  /* 0x00000803ff007988 */ /* 0x0007e40008000808 */
.L_x_7:
[----:B------:R-:W-:Y:S05]  /*05f0*/  BSYNC.RECONVERGENT B0 ;  /* 0x0000000000007941 */ /* 0x000fea0003800200 */
.L_x_6:
[----:B------:R-:W-:Y:S04]  /*0600*/  BSSY.RECONVERGENT B0, `(.L_x_8) ;  /* 0x000000a000007945 */ /* 0x000fe80003800200 */
[----:B------:R-:W-:Y:S05]  /*0610*/  @P3 BRA `(.L_x_9) ;  /* 0x0000000000203947 */ /* 0x000fea0003800000 */
[----:B---3--:R-:W2:Y:S01]  /*0620*/  LDS R3, [UR8+0x34] ;  /* 0x00003408ff037984 */ /* 0x008ea20008000800 */
[----:B------:R-:W-:Y:S02]  /*0630*/  IMAD.MOV.U32 R4, RZ, RZ, 0x3f000000 ;  /* 0x3f000000ff047424 */ /* 0x000fe400078e00ff */
[----:B------:R-:W-:Y:S01]  /*0640*/  @!P3 IMAD.MOV.U32 R5, RZ, RZ, 0x3f ;  /* 0x0000003fff05b424 */ /* 0x000fe200078e00ff */
[----:B------:R-:W3:Y:S02]  /*0650*/  @!P3 LDS R8, [UR8+0x38] ;  /* 0x00003808ff08b984 */ /* 0x000ee40008000800 */
[----:B--2---:R-:W-:Y:S02]  /*0660*/  LOP3.LUT R3, R3, 0xff000000, R4, 0xb8, !PT ;  /* 0xff00000003037812 */ /* 0x004fe400078eb804 */
[----:B---3--:R-:W-:-:S03]  /*0670*/  @!P3 LOP3.LUT R4, R8, 0xff, R5, 0xb8, !PT ;  /* 0x000000ff0804b812 */ /* 0x008fc600078eb805 */
[----:B------:R2:W-:Y:S04]  /*0680*/  STS [UR8+0x34], R3 ;  /* 0x00003403ff007988 */ /* 0x0005e80008000808 */
[----:B------:R2:W-:Y:S02]  /*0690*/  @!P3 STS [UR8+0x38], R4 ;  /* 0x00003804ff00b988 */ /* 0x0005e40008000808 */
.L_x_9:
[----:B------:R-:W-:Y:S05]  /*06a0*/  BSYNC.RECONVERGENT B0 ;  /* 0x0000000000007941 */ /* 0x000fea0003800200 */
.L_x_8:
[----:B------:R-:W-:Y:S04]  /*06b0*/  BSSY.RECONVERGENT B0, `(.L_x_10) ;  /* 0x000000e000007945 */ /* 0x000fe80003800200 */
[----:B------:R-:W-:Y:S05]  /*06c0*/  @P3 BRA `(.L_x_11) ;  /* 0x0000000000303947 */ /* 0x000fea0003800000 */
[----:B--2---:R-:W2:Y:S01]  /*06d0*/  LDS R4, [UR8+0x34] ;  /* 0x00003408ff047984 */ /* 0x004ea20008000800 */
[----:B------:R-:W4:Y:S03]  /*06e0*/  LDC.64 R12, c[0x0][0x3a8] ;  /* 0x0000ea00ff0c7b82 */ /* 0x000f260000000a00 */
[----:B---3--:R-:W3:Y:S01]  /*06f0*/  LDS R3, [UR8+0x1c] ;  /* 0x00001c08ff037984 */ /* 0x008ee20008000800 */
[C---:B----4-:R-:W-:Y:S01]  /*0700*/  SHF.L.U64.HI R8, R12.reuse, 0x1, R13 ;  /* 0x000000010c087819 */ /* 0x050fe2000001020d */
[----:B------:R-:W-:-:S03]  /*0710*/  IMAD.SHL.U32 R5, R12, 0x2, RZ ;  /* 0x000000020c057824 */ /* 0x000fc600078e00ff */
[--C-:B------:R-:W-:Y:S02]  /*0720*/  SHF.R.U32.HI R10, RZ, 0x4, R8.reuse ;  /* 0x00000004ff0a7819 */ /* 0x100fe40000011608 */
[----:B------:R-:W-:-:S05]  /*0730*/  SHF.R.U64 R5, R5, 0x4, R8 ;  /* 0x0000000405057819 */ /* 0x000fca0000001208 */
[----:B------:R4:W-:Y:S01]  /*0740*/  STS [UR8+0xc], R5 ;  /* 0x00000c05ff007988 */ /* 0x0009e20008000808 */
[----:B--2---:R-:W-:Y:S02]  /*0750*/  LOP3.LUT R4, R4, 0x7, RZ, 0xb8, !PT ;  /* 0x0000000704047812 */ /* 0x004fe400078eb8ff */
[----:B---3--:R-:W-:-:S03]  /*0760*/  LOP3.LUT R3, R3, 0xf, R10, 0xb8, !PT ;  /* 0x0000000f03037812 */ /* 0x008fc600078eb80a */
[----:B------:R4:W-:Y:S04]  /*0770*/  STS [UR8+0x34], R4 ;  /* 0x00003404ff007988 */ /* 0x0009e80008000808 */
[----:B------:R4:W-:Y:S02]  /*0780*/  STS [UR8+0x1c], R3 ;  /* 0x00001c03ff007988 */ /* 0x0009e40008000808 */
.L_x_11:
[----:B------:R-:W-:Y:S05]  /*0790*/  BSYNC.RECONVERGENT B0 ;  /* 0x0000000000007941 */ /* 0x000fea0003800200 */
.L_x_10:
[----:B------:R-:W-:Y:S04]  /*07a0*/  BSSY.RECONVERGENT B1, `(.L_x_12) ;  /* 0x000001a000017945 */ /* 0x000fe80003800200 */
[----:B------:R-:W-:Y:S04]  /*07b0*/  BSSY.RELIABLE B0, `(.L_x_13) ;  /* 0x0000015000007945 */ /* 0x000fe80003800100 */
[----:B------:R-:W-:Y:S05]  /*07c0*/  @P3 BRA `(.L_x_14) ;  /* 0x0000000000203947 */ /* 0x000fea0003800000 */
[----:B--234-:R-:W2:Y:S02]  /*07d0*/  LDS R3, [UR8+0x34] ;  /* 0x00003408ff037984 */ /* 0x01cea40008000800 */
[----:B--2---:R-:W-:-:S05]  /*07e0*/  LOP3.LUT R3, R3, 0x38, RZ, 0xb8, !PT ;  /* 0x0000003803037812 */ /* 0x004fca00078eb8ff */
[----:B------:R2:W-:Y:S01]  /*07f0*/  STS [UR8+0x34], R3 ;  /* 0x00003403ff007988 */ /* 0x0005e20008000808 */
[----:B------:R-:W-:Y:S05]  /*0800*/  @P3 BRA `(.L_x_15) ;  /* 0x0000000000203947 */ /* 0x000fea0003800000 */
[----:B--2---:R-:W2:Y:S01]  /*0810*/  LDS R3, [UR8+0x8] ;  /* 0x00000808ff037984 */ /* 0x004ea20008000800 */
[----:B------:R-:W-:-:S05]  /*0820*/  IMAD.MOV.U32 R4, RZ, RZ, 0x780 ;  /* 0x00000780ff047424 */ /* 0x000fca00078e00ff */
[----:B--2---:R-:W-:-:S05]  /*0830*/  LOP3.LUT R3, R3, 0x300, R4, 0xd8, !PT ;  /* 0x0000030003037812 */ /* 0x004fca00078ed804 */
[----:B------:R5:W-:Y:S02]  /*0840*/  STS [UR8+0x8], R3 ;  /* 0x00000803ff007988 */ /* 0x000be40008000808 */
.L_x_14:
[----:B------:R-:W-:Y:S05]  /*0850*/  @P3 BRA `(.L_x_16) ;  /* 0x0000000000283947 */ /* 0x000fea0003800000 */
[----:B--2345:R-:W2:Y:S02]  /*0860*/  LDS R3, [UR8+0x8] ;  /* 0x00000808ff037984 */ /* 0x03cea40008000800 */
[----:B--2---:R-:W-:-:S05]  /*0870*/  LOP3.LUT R3, R3, 0x1800, RZ, 0xb8, !PT ;  /* 0x0000180003037812 */ /* 0x004fca00078eb8ff */
[----:B------:R3:W-:Y:S02]  /*0880*/  STS [UR8+0x8], R3 ;  /* 0x00000803ff007988 */ /* 0x0007e40008000808 */
.L_x_15:
[----:B------:R-:W-:Y:S05]  /*0890*/  @P3 BREAK.RELIABLE B0 ;  /* 0x0000000000003942 */ /* 0x000fea0003800100 */
[----:B------:R-:W-:Y:S05]  /*08a0*/  @P3 BRA `(.L_x_17) ;  /* 0x0000000000243947 */ /* 0x000fea0003800000 */
[----:B------:R-:W4:Y:S01]  /*08b0*/  LDS R4, [UR8+0x8] ;  /* 0x00000808ff047984 */ /* 0x000f220008000800 */
[----:B--23--:R-:W-:-:S05]  /*08c0*/  IMAD.MOV.U32 R3, RZ, RZ, 0x6000 ;  /* 0x00006000ff037424 */ /* 0x00cfca00078e00ff */
[----:B----4-:R-:W-:-:S04]  /*08d0*/  LOP3.LUT R3, R4, 0x6000, R3, 0xd8, !PT ;  /* 0x0000600004037812 */ /* 0x010fc800078ed803 */
[----:B------:R-:W-:-:S05]  /*08e0*/  LOP3.LUT R3, R3, 0x400000, RZ, 0xb8, !PT ;  /* 0x0040000003037812 */ /* 0x000fca00078eb8ff */
[----:B------:R2:W-:Y:S02]  /*08f0*/  STS [UR8+0x8], R3 ;  /* 0x00000803ff007988 */ /* 0x0005e40008000808 */
.L_x_16:
[----:B------:R-:W-:Y:S05]  /*0900*/  BSYNC.RELIABLE B0 ;  /* 0x0000000000007941 */ /* 0x000fea0003800100 */
.L_x_13:
[----:B--2345:R-:W2:Y:S02]  /*0910*/  @!P3 LDS R3, [UR8+0x8] ;  /* 0x00000808ff03b984 */ /* 0x03cea40008000800 */
[----:B--2---:R-:W-:-:S05]  /*0920*/  @!P3 LOP3.LUT R3, R3, 0x8000, RZ, 0xb8, !PT ;  /* 0x000080000303b812 */ /* 0x004fca00078eb8ff */
[----:B------:R4:W-:Y:S02]  /*0930*/  @!P3 STS [UR8+0x8], R3 ;  /* 0x00000803ff00b988 */ /* 0x0009e40008000808 */
.L_x_17:
[----:B------:R-:W-:Y:S05]  /*0940*/  BSYNC.RECONVERGENT B1 ;  /* 0x0000000000017941 */ /* 0x000fea0003800200 */
.L_x_12:
[----:B------:R-:W-:Y:S05]  /*0950*/  WARPSYNC.ALL ;  /* 0x0000000000007948 */ /* 0x000fea0003800000 */
[----:B------:R-:W-:Y:S01]  /*0960*/  NOP ;  /* 0x0000000000007918 */ /* 0x000fe20000000000 */
[----:B------:R-:W-:Y:S05]  /*0970*/  @P0 BRA `(.L_x_18) ;  /* 0x0000000000300947 */ /* 0x000fea0003800000 */
[----:B--234-:R-:W2:Y:S01]  /*0980*/  S2R R3, SR_LANEID ;  /* 0x0000000000037919 */ /* 0x01cea20000000000 */
[----:B------:R-:W-:Y:S05]  /*0990*/  WARPSYNC.ALL ;  /* 0x0000000000007948 */ /* 0x000fea0003800000 */
[----:B------:R-:W-:Y:S01]  /*09a0*/  NOP ;  /* 0x0000000000007918 */ /* 0x000fe20000000000 */
[----:B--2---:R-:W-:-:S05]  /*09b0*/  IMAD.SHL.U32 R3, R3, 0x4, RZ ;  /* 0x0000000403037824 */ /* 0x004fca00078e00ff */
[----:B------:R-:W2:Y:S01]  /*09c0*/  LDS R9, [R3+UR8] ;  /* 0x0000000803097984 */ /* 0x000ea20008000800 */
[----:B------:R-:W-:-:S05]  /*09d0*/  IADD3 R4, P1, PT, R3, UR24, RZ ;  /* 0x0000001803047c10 */ /* 0x000fca000ff3e0ff */
[----:B------:R-:W-:-:S05]  /*09e0*/  IMAD.X R5, RZ, RZ, UR25, P1 ;  /* 0x00000019ff057e24 */ /* 0x000fca00088e06ff */
[----:B--2---:R5:W2:Y:S01]  /*09f0*/  ATOMG.E.EXCH.STRONG.GPU PT, RZ, [R4], R9 ;  /* 0x0000000904ff73a8 */ /* 0x004aa200041ee100 */
[----:B------:R-:W-:-:S04]  /*0a00*/  DEPBAR {5,4,3,2,1,0} ;  /* 0x0000003f0000791a */ /* 0x000fc80000000000 */
[----:B------:R-:W3:Y:S02]  /*0a10*/  CCTL.E.C.LDCU.IV.DEEP [UR24] ;  /* 0x0000000018007540 */ /* 0x000ee40009c08000 */
[----:B---3--:R5:W-:Y:S01]  /*0a20*/  UTMACCTL.IV [UR24] ;  /* 0x00000000180079b9 */ /* 0x008be20008000000 */
[----:B------:R-:W-:Y:S01]  /*0a30*/  NOP ;  /* 0x0000000000007918 */ /* 0x000fe20000000000 */
.L_x_18:
[----:B------:R-:W-:Y:S05]  /*0a40*/  @P0 BRA `(.L_x_19) ;  /* 0x00000000000c0947 */ /* 0x000fea0003800000 */
[----:B------:R0:W-:Y:S01]  /*0a50*/  UTMACMDFLUSH ;  /* 0x00000000000079b7 */ /* 0x0001e20000000000 */
[----:B------:R-:W-:Y:S05]  /*0a60*/  @P0 BRA `(.L_x_19) ;  /* 0x0000000000040947 */ /* 0x000fea0003800000 */
[----:B------:R-:W-:-:S04]  /*0a70*/  DEPBAR.LE SB0, 0x0 ;  /* 0x000080000000791a */ /* 0x000fc80000000000 */
.L_x_19:
[----:B------:R-:W-:Y:S05]  /*0a80*/  WARPSYNC.ALL ;  /* 0x0000000000007948 */ /* 0x000fea0003800000 */
[----:B------:R-:W-:Y:S01]  /*0a90*/  NOP ;  /* 0x0000000000007918 */ /* 0x000fe20000000000 */
[----:B--2---:R-:W-:Y:S06]  /*0aa0*/  BAR.SYNC.DEFER_BLOCKING 0x0 ;  /* 0x0000000000007b1d */ /* 0x004fec0000010000 */
[----:B------:R-:W-:Y:S02]  /*0ab0*/  BSSY.RECONVERGENT B1, `(.L_x_20) ;  /* 0x000000b000017945 */ /* 0x000fe40003800200 */
[----:B------:R-:W-:Y:S06]  /*0ac0*/  BAR.SYNC.DEFER_BLOCKING 0x0 ;  /* 0x0000000000007b1d */ /* 0x000fec0000010000 */
[----:B------:R2:W-:Y:S01]  /*0ad0*/  @!P0 STS [R7], RZ ;  /* 0x000000ff07008388 */ /* 0x0005e20000000800 */
[----:B------:R-:W-:Y:S01]  /*0ae0*/  NOP ;  /* 0x0000000000007918 */ /* 0x000fe20000000000 */
[----:B------:R-:W-:Y:S05]  /*0af0*/  @P3 BRA `(.L_x_21) ;  /* 0x0000000000183947 */ /* 0x000fea0003800000 */
[----:B---34-:R-:W3:Y:S01]  /*0b00*/  LDS R3, [UR8+0x8] ;  /* 0x00000808ff037984 */ /* 0x018ee20008000800 */
[----:B-----5:R-:W4:Y:S01]  /*0b10*/  LDC.64 R8, c[0x0][0x388] ;  /* 0x0000e200ff087b82 */ /* 0x020f220000000a00 */
[----:B------:R-:W-:Y:S02]  /*0b20*/  IMAD.MOV.U32 R4, RZ, RZ, 0x70 ;  /* 0x00000070ff047424 */ /* 0x000fe400078e00ff */
[----:B----4-:R4:W-:Y:S03]  /*0b30*/  STS.64 [UR8], R8 ;  /* 0x00000008ff007988 */ /* 0x0109e60008000a08 */
[----:B---3--:R-:W-:-:S05]  /*0b40*/  LOP3.LUT R3, R3, 0x10, R4, 0xd8, !PT ;  /* 0x0000001003037812 */ /* 0x008fca00078ed804 */
[----:B------:R4:W-:Y:S02]  /*0b50*/  STS [UR8+0x8], R3 ;  /* 0x00000803ff007988 */ /* 0x0009e40008000808 */
.L_x_21:
[----:B-----5:R-:W-:Y:S05]  /*0b60*/  BSYNC.RECONVERGENT B1 ;  /* 0x0000000000017941 */ /* 0x020fea0003800200 */
.L_x_20:
[----:B------:R-:W-:Y:S04]  /*0b70*/  BSSY.RECONVERGENT B2, `(.L_x_22) ;  /* 0x000000f000027945 */ /* 0x000fe80003800200 */
[----:B------:R-:W-:Y:S04]  /*0b80*/  BSSY.RELIABLE B1, `(.L_x_23) ;  /* 0x000000c000017945 */ /* 0x000fe80003800100 */
[----:B------:R-:W-:Y:S05]  /*0b90*/  @P3 BRA `(.L_x_24) ;  /* 0x0000000000283947 */ /* 0x000fea0003800000 */
[----:B---34-:R-:W3:Y:S01]  /*0ba0*/  LDS R3, [UR8+0x34] ;  /* 0x00003408ff037984 */ /* 0x018ee20008000800 */
[----:B------:R-:W-:Y:S01]  /*0bb0*/  IMAD.MOV.U32 R4, RZ, RZ, 0x3f000000 ;  /* 0x3f000000ff047424 */ /* 0x000fe200078e00ff */
[----:B------:R-:W-:Y:S05]  /*0bc0*/  @P3 BREAK.RELIABLE B1 ;  /* 0x0000000000013942 */ /* 0x000fea0003800100 */
[----:B---3--:R-:W-:-:S05]  /*0bd0*/  LOP3.LUT R3, R3, 0xff000000, R4, 0xb8, !PT ;  /* 0xff00000003037812 */ /* 0x008fca00078eb804 */
[----:B------:R3:W-:Y:S01]  /*0be0*/  STS [UR8+0x34], R3 ;  /* 0x00003403ff007988 */ /* 0x0007e20008000808 */
[----:B------:R-:W-:Y:S05]  /*0bf0*/  @P3 BRA `(.L_x_25) ;  /* 0x0000000000183947 */ /* 0x000fea0003800000 */
[----:B---3--:R-:W3:Y:S01]  /*0c00*/  LDS R3, [UR8+0x38] ;  /* 0x00003808ff037984 */ /* 0x008ee20008000800 */
[----:B------:R-:W-:-:S05]  /*0c10*/  IMAD.MOV.U32 R4, RZ, RZ, 0x3f ;  /* 0x0000003fff047424 */ /* 0x000fca00078e00ff */
[----:B---3--:R-:W-:-:S05]  /*0c20*/  LOP3.LUT R3, R3, 0xff, R4, 0xb8, !PT ;  /* 0x000000ff03037812 */ /* 0x008fca00078eb804 */
[----:B------:R5:W-:Y:S02]  /*0c30*/  STS [UR8+0x38], R3 ;  /* 0x00003803ff007988 */ /* 0x000be40008000808 */
.L_x_24:
[----:B------:R-:W-:Y:S05]  /*0c40*/  BSYNC.RELIABLE B1 ;  /* 0x0000000000017941 */ /* 0x000fea0003800100 */
.L_x_23:
[----:B------:R2:W-:Y:S02]  /*0c50*/  @!P3 STS [UR8+0x20], R11 ;  /* 0x0000200bff00b988 */ /* 0x0005e40008000808 */
.L_x_25:
[----:B------:R-:W-:Y:S05]  /*0c60*/  BSYNC.RECONVERGENT B2 ;  /* 0x0000000000027941 */ /* 0x000fea0003800200 */
.L_x_22:
[----:B------:R-:W-:Y:S05]  /*0c70*/  WARPSYNC.ALL ;  /* 0x0000000000007948 */ /* 0x000fea0003800000 */
[----:B------:R-:W-:Y:S01]  /*0c80*/  NOP ;  /* 0x0000000000007918 */ /* 0x000fe20000000000 */
[----:B---345:R-:W3:Y:S01]  /*0c90*/  LDC R3, c[0x0][0x39c] ;  /* 0x0000e700ff037b82 */ /* 0x038ee20000000800 */
[----:B------:R-:W-:Y:S01]  /*0ca0*/  BSSY.RECONVERGENT B2, `(.L_x_26) ;  /* 0x0000010000027945 */ /* 0x000fe20003800200 */
[----:B---3--:R-:W-:-:S05]  /*0cb0*/  VIADD R3, R3, 0xffffffff ;  /* 0xffffffff03037836 */ /* 0x008fca0000000000 */
[----:B------:R3:W-:Y:S01]  /*0cc0*/  @!P3 STS [UR8+0x24], R3 ;  /* 0x00002403ff00b988 */ /* 0x0007e20008000808 */
[----:B------:R-:W-:Y:S05]  /*0cd0*/  @P3 BRA `(.L_x_27) ;  /* 0x0000000000303947 */ /* 0x000fea0003800000 */
[----:B------:R-:W4:Y:S01]  /*0ce0*/  LDS R5, [UR8+0x34] ;  /* 0x00003408ff057984 */ /* 0x000f220008000800 */
[----:B------:R-:W5:Y:S03]  /*0cf0*/  LDC.64 R8, c[0x0][0x3b0] ;  /* 0x0000ec00ff087b82 */ /* 0x000f660000000a00 */
[----:B------:R-:W2:Y:S01]  /*0d00*/  LDS R4, [UR8+0x1c] ;  /* 0x00001c08ff047984 */ /* 0x000ea20008000800 */
[C---:B-----5:R-:W-:Y:S01]  /*0d10*/  SHF.L.U64.HI R9, R8.reuse, 0x1, R9 ;  /* 0x0000000108097819 */ /* 0x060fe20000010209 */
[----:B------:R-:W-:-:S03]  /*0d20*/  IMAD.SHL.U32 R8, R8, 0x2, RZ ;  /* 0x0000000208087824 */ /* 0x000fc600078e00ff */
[--C-:B--2---:R-:W-:Y:S02]  /*0d30*/  SHF.R.U32.HI R11, RZ, 0x4, R9.reuse ;  /* 0x00000004ff0b7819 */ /* 0x104fe40000011609 */
[----:B------:R-:W-:-:S05]  /*0d40*/  SHF.R.U64 R8, R8, 0x4, R9 ;  /* 0x0000000408087819 */ /* 0x000fca0000001209 */
[----:B------:R5:W-:Y:S01]  /*0d50*/  STS [UR8+0xc], R8 ;  /* 0x00000c08ff007988 */ /* 0x000be20008000808 */
[----:B----4-:R-:W-:Y:S02]  /*0d60*/  LOP3.LUT R5, R5, 0x7, RZ, 0xb8, !PT ;  /* 0x0000000705057812 */ /* 0x010fe400078eb8ff */
[----:B------:R-:W-:-:S03]  /*0d70*/  LOP3.LUT R4, R4, 0xf, R11, 0xb8, !PT ;  /* 0x0000000f04047812 */ /* 0x000fc600078eb80b */
[----:B------:R5:W-:Y:S04]  /*0d80*/  STS [UR8+0x34], R5 ;  /* 0x00003405ff007988 */ /* 0x000be80008000808 */
[----:B------:R5:W-:Y:S02]  /*0d90*/  STS [UR8+0x1c], R4 ;  /* 0x00001c04ff007988 */ /* 0x000be40008000808 */
.L_x_27:
[----:B------:R-:W-:Y:S05]  /*0da0*/  BSYNC.RECONVERGENT B2 ;  /* 0x0000000000027941 */ /* 0x000fea0003800200 */
.L_x_26:
[----:B------:R-:W-:Y:S04]  /*0db0*/  BSSY.RECONVERGENT B3, `(.L_x_28) ;  /* 0x000001a000037945 */ /* 0x000fe80003800200 */
[----:B------:R-:W-:Y:S04]  /*0dc0*/  BSSY.RELIABLE B2, `(.L_x_29) ;  /* 0x0000015000027945 */ /* 0x000fe80003800100 */
[----:B------:R-:W-:Y:S05]  /*0dd0*/  @P3 BRA `(.L_x_30) ;  /* 0x0000000000203947 */ /* 0x000fea0003800000 */
[----:B-----5:R-:W4:Y:S02]  /*0de0*/  LDS R4, [UR8+0x34] ;  /* 0x00003408ff047984 */ /* 0x020f240008000800 */
[----:B----4-:R-:W-:-:S05]  /*0df0*/  LOP3.LUT R4, R4, 0x38, RZ, 0xb8, !PT ;  /* 0x0000003804047812 */ /* 0x010fca00078eb8ff */
[----:B------:R4:W-:Y:S01]  /*0e00*/  STS [UR8+0x34], R4 ;  /* 0x00003404ff007988 */ /* 0x0009e20008000808 */
[----:B------:R-:W-:Y:S05]  /*0e10*/  @P3 BRA `(.L_x_31) ;  /* 0x0000000000203947 */ /* 0x000fea0003800000 */
[----:B----4-:R-:W4:Y:S01]  /*0e20*/  LDS R4, [UR8+0x8] ;  /* 0x00000808ff047984 */ /* 0x010f220008000800 */
[----:B------:R-:W-:-:S05]  /*0e30*/  IMAD.MOV.U32 R5, RZ, RZ, 0x780 ;  /* 0x00000780ff057424 */ /* 0x000fca00078e00ff */
[----:B----4-:R-:W-:-:S05]  /*0e40*/  LOP3.LUT R4, R4, 0x300, R5, 0xd8, !PT ;  /* 0x0000030004047812 */ /* 0x010fca00078ed805 */
[----:B------:R4:W-:Y:S02]  /*0e50*/  STS [UR8+0x8], R4 ;  /* 0x00000804ff007988 */ /* 0x0009e40008000808 */
.L_x_30:
[----:B------:R-:W-:Y:S05]  /*0e60*/  @P3 BRA `(.L_x_32) ;  /* 0x0000000000283947 */ /* 0x000fea0003800000 */
[----:B----45:R-:W4:Y:S02]  /*0e70*/  LDS R4, [UR8+0x8] ;  /* 0x00000808ff047984 */ /* 0x030f240008000800 */
[----:B----4-:R-:W-:-:S05]  /*0e80*/  LOP3.LUT R4, R4, 0x1800, RZ, 0xb8, !PT ;  /* 0x0000180004047812 */ /* 0x010fca00078eb8ff */
[----:B------:R5:W-:Y:S02]  /*0e90*/  STS [UR8+0x8], R4 ;  /* 0x00000804ff007988 */ /* 0x000be40008000808 */
.L_x_31:
[----:B------:R-:W-:Y:S05]  /*0ea0*/  @P3 BREAK.RELIABLE B2 ;  /* 0x0000000000023942 */ /* 0x000fea0003800100 */
[----:B------:R-:W-:Y:S05]  /*0eb0*/  @P3 BRA `(.L_x_33) ;  /* 0x0000000000243947 */ /* 0x000fea0003800000 */
[----:B----45:R-:W4:Y:S01]  /*0ec0*/  LDS R4, [UR8+0x8] ;  /* 0x00000808ff047984 */ /* 0x030f220008000800 */
[----:B------:R-:W-:-:S05]  /*0ed0*/  IMAD.MOV.U32 R5, RZ, RZ, 0x6000 ;  /* 0x00006000ff057424 */ /* 0x000fca00078e00ff */
[----:B----4-:R-:W-:-:S04]  /*0ee0*/  LOP3.LUT R4, R4, 0x6000, R5, 0xd8, !PT ;  /* 0x0000600004047812 */ /* 0x010fc800078ed805 */
[----:B------:R-:W-:-:S05]  /*0ef0*/  LOP3.LUT R4, R4, 0x400000, RZ, 0xb8, !PT ;  /* 0x0040000004047812 */ /* 0x000fca00078eb8ff */
[----:B------:R4:W-:Y:S02]  /*0f00*/  STS [UR8+0x8], R4 ;  /* 0x00000804ff007988 */ /* 0x0009e40008000808 */
.L_x_32:
[----:B------:R-:W-:Y:S05]  /*0f10*/  BSYNC.RELIABLE B2 ;  /* 0x0000000000027941 */ /* 0x000fea0003800100 */
.L_x_29:
[----:B----45:R-:W4:Y:S02]  /*0f20*/  @!P3 LDS R4, [UR8+0x8] ;  /* 0x00000808ff04b984 */ /* 0x030f240008000800 */
[----:B----4-:R-:W-:-:S05]  /*0f30*/  @!P3 LOP3.LUT R4, R4, 0x8000, RZ, 0xb8, !PT ;  /* 0x000080000404b812 */ /* 0x010fca00078eb8ff */
[----:B------:R4:W-:Y:S02]  /*0f40*/  @!P3 STS [UR8+0x8], R4 ;  /* 0x00000804ff00b988 */ /* 0x0009e40008000808 */
.L_x_33:
[----:B------:R-:W-:Y:S05]  /*0f50*/  BSYNC.RECONVERGENT B3 ;  /* 0x0000000000037941 */ /* 0x000fea0003800200 */
.L_x_28:
[----:B------:R-:W-:Y:S05]  /*0f60*/  WARPSYNC.ALL ;  /* 0x0000000000007948 */ /* 0x000fea0003800000 */
[----:B------:R-:W-:Y:S01]  /*0f70*/  NOP ;  /* 0x0000000000007918 */ /* 0x000fe20000000000 */
[----:B------:R-:W-:-:S04]  /*0f80*/  UIADD3 UR5, UPT, UPT, UR4, 0x80, URZ ;  /* 0x0000008004057890 */ /* 0x000fc8000fffe0ff */
[----:B------:R-:W-:-:S04]  /*0f90*/  UIADD3 UR26, UP0, UPT, UR5, UR20, URZ ;  /* 0x00000014051a7290 */ /* 0x000fc8000ff1e0ff */
[----:B------:R-:W-:Y:S01]  /*0fa0*/  ULEA.HI.X.SX32 UR27, UR5, UR21, 0x1, UP0 ;  /* 0x00000015051b7291 */ /* 0x000fe200080f0eff */
[----:B------:R-:W-:Y:S11]  /*0fb0*/  @P0 BRA `(.L_x_34) ;  /* 0x0000000000300947 */ /* 0x000ff60003800000 */
[----:B----45:R-:W4:Y:S01]  /*0fc0*/  S2R R4, SR_LANEID ;  /* 0x0000000000047919 */ /* 0x030f220000000000 */
[----:B------:R-:W-:Y:S05]  /*0fd0*/  WARPSYNC.ALL ;  /* 0x0000000000007948 */ /* 0x000fea0003800000 */
[----:B------:R-:W-:Y:S01]  /*0fe0*/  NOP ;  /* 0x0000000000007918 */ /* 0x000fe20000000000 */
[----:B----4-:R-:W-:-:S05]  /*0ff0*/  IMAD.SHL.U32 R8, R4, 0x4, RZ ;  /* 0x0000000404087824 */ /* 0x010fca00078e00ff */
[----:B------:R-:W4:Y:S01]  /*1000*/  LDS R9, [R8+UR8] ;  /* 0x0000000808097984 */ /* 0x000f220008000800 */
[----:B------:R-:W-:-:S05]  /*1010*/  IADD3 R4, P1, PT, R8, UR26, RZ ;  /* 0x0000001a08047c10 */ /* 0x000fca000ff3e0ff */
[----:B------:R-:W-:-:S05]  /*1020*/  IMAD.X R5, RZ, RZ, UR27, P1 ;  /* 0x0000001bff057e24 */ /* 0x000fca00088e06ff */
[----:B----4-:R4:W5:Y:S01]  /*1030*/  ATOMG.E.EXCH.STRONG.GPU PT, RZ, [R4], R9 ;  /* 0x0000000904ff73a8 */ /* 0x01096200041ee100 */
[----:B------:R-:W-:-:S04]  /*1040*/  DEPBAR {5,4,3,2,1,0} ;  /* 0x0000003f0000791a */ /* 0x000fc80000000000 */
[----:B------:R-:W2:Y:S02]  /*1050*/  CCTL.E.C.LDCU.IV.DEEP [UR26] ;  /* 0x000000001a007540 */ /* 0x000ea40009c08000 */
[----:B--2---:R4:W-:Y:S01]  /*1060*/  UTMACCTL.IV [UR26] ;  /* 0x000000001a0079b9 */ /* 0x0049e20008000000 */
[----:B------:R-:W-:Y:S01]  /*1070*/  NOP ;  /* 0x0000000000007918 */ /* 0x000fe20000000000 */
.L_x_34:
[----:B------:R-:W-:Y:S05]  /*1080*/  @P0 BRA `(.L_x_35) ;  /* 0x00000000000c0947 */ /* 0x000fea0003800000 */
[----:B------:R0:W-:Y:S01]  /*1090*/  UTMACMDFLUSH ;  /* 0x00000000000079b7 */ /* 0x0001e20000000000 */
[----:B------:R-:W-:Y:S05]  /*10a0*/  @P0 BRA `(.L_x_35) ;  /* 0x0000000000040947 */ /* 0x000fea0003800000 */
[----:B------:R-:W-:-:S04]  /*10b0*/  DEPBAR.LE SB0, 0x0 ;  /* 0x000080000000791a */ /* 0x000fc80000000000 */
.L_x_35:
[----:B------:R-:W-:Y:S05]  /*10c0*/  WARPSYNC.ALL ;  /* 0x0000000000007948 */ /* 0x000fea0003800000 */
[----:B------:R-:W-:Y:S01]  /*10d0*/  NOP ;  /* 0x0000000000007918 */ /* 0x000fe20000000000 */
[----:B-----5:R-:W-:Y:S06]  /*10e0*/  BAR.SYNC.DEFER_BLOCKING 0x0 ;  /* 0x0000000000007b1d */ /* 0x020fec0000010000 */
[----:B------:R-:W-:Y:S02]  /*10f0*/  BSSY.RECONVERGENT B3, `(.L_x_36) ;  /* 0x000000b000037945 */ /* 0x000fe40003800200 */
[----:B------:R-:W-:Y:S06]  /*1100*/  BAR.SYNC.DEFER_BLOCKING 0x0 ;  /* 0x0000000000007b1d */ /* 0x000fec0000010000 */
[----:B------:R5:W-:Y:S01]  /*1110*/  @!P0 STS [R7], RZ ;  /* 0x000000ff07008388 */ /* 0x000be20000000800 */
[----:B------:R-:W-:Y:S01]  /*1120*/  NOP ;  /* 0x0000000000007918 */ /* 0x000fe20000000000 */
[----:B------:R-:W-:Y:S05]  /*1130*/  @P3 BRA `(.L_x_37) ;  /* 0x0000000000183947 */ /* 0x000fea0003800000 */
[----:B----4-:R-:W4:Y:S01]  /*1140*/  LDS R4, [UR8+0x8] ;  /* 0x00000808ff047984 */ /* 0x010f220008000800 */
[----:B------:R-:W2:Y:S01]  /*1150*/  LDC.64 R8, c[0x0][0x390] ;  /* 0x0000e400ff087b82 */ /* 0x000ea20000000a00 */
[----:B------:R-:W-:Y:S02]  /*1160*/  IMAD.MOV.U32 R5, RZ, RZ, 0x70 ;  /* 0x00000070ff057424 */ /* 0x000fe400078e00ff */
[----:B--2---:R2:W-:Y:S03]  /*1170*/  STS.64 [UR8], R8 ;  /* 0x00000008ff007988 */ /* 0x0045e60008000a08 */
[----:B----4-:R-:W-:-:S05]  /*1180*/  LOP3.LUT R4, R4, 0x10, R5, 0xd8, !PT ;  /* 0x0000001004047812 */ /* 0x010fca00078ed805 */
[----:B------:R2:W-:Y:S02]  /*1190*/  STS [UR8+0x8], R4 ;  /* 0x00000804ff007988 */ /* 0x0005e40008000808 */
.L_x_37:
[----:B----4-:R-:W-:Y:S05]  /*11a0*/  BSYNC.RECONVERGENT B3 ;  /* 0x0000000000037941 */ /* 0x010fea0003800200 */
.L_x_36:
[----:B------:R-:W-:Y:S04]  /*11b0*/  BSSY.RECONVERGENT B4, `(.L_x_38) ;  /* 0x0000011000047945 */ /* 0x000fe80003800200 */
[----:B------:R-:W-:Y:S04]  /*11c0*/  BSSY.RELIABLE B3, `(.L_x_39) ;  /* 0x000000e000037945 */ /* 0x000fe80003800100 */
[----:B------:R-:W-:Y:S05]  /*11d0*/  @P3 BRA `(.L_x_40) ;  /* 0x0000000000243947 */ /* 0x000fea0003800000 */
[----:B--2---:R-:W2:Y:S01]  /*11e0*/  LDS R4, [UR8+0x34] ;  /* 0x00003408ff047984 */ /* 0x004ea20008000800 */
[----:B------:R-:W-:-:S05]  /*11f0*/  IMAD.MOV.U32 R5, RZ, RZ, 0x3f000000 ;  /* 0x3f000000ff057424 */ /* 0x000fca00078e00ff */
[----:B--2---:R-:W-:-:S05]  /*1200*/  LOP3.LUT R4, R4, 0xff000000, R5, 0xb8, !PT ;  /* 0xff00000004047812 */ /* 0x004fca00078eb805 */
[----:B------:R2:W-:Y:S01]  /*1210*/  STS [UR8+0x34], R4 ;  /* 0x00003404ff007988 */ /* 0x0005e20008000808 */
[----:B------:R-:W-:Y:S05]  /*1220*/  @P3 BRA `(.L_x_41) ;  /* 0x00000000001c3947 */ /* 0x000fea0003800000 */
[----:B--2---:R-:W2:Y:S01]  /*1230*/  LDS R4, [UR8+0x38] ;  /* 0x00003808ff047984 */ /* 0x004ea20008000800 */
[----:B------:R-:W-:-:S05]  /*1240*/  IMAD.MOV.U32 R5, RZ, RZ, 0x3f ;  /* 0x0000003fff057424 */ /* 0x000fca00078e00ff */
[----:B--2---:R-:W-:-:S05]  /*1250*/  LOP3.LUT R4, R4, 0xff, R5, 0xb8, !PT ;  /* 0x000000ff04047812 */ /* 0x004fca00078eb805 */
[----:B------:R4:W-:Y:S02]  /*1260*/  STS [UR8+0x38], R4 ;  /* 0x00003804ff007988 */ /* 0x0009e40008000808 */
.L_x_40:
[----:B------:R-:W-:Y:S05]  /*1270*/  @P3 BREAK.RELIABLE B3 ;  /* 0x0000000000033942 */ /* 0x000fea0003800100 */
[----:B------:R-:W-:Y:S05]  /*1280*/  @P3 BRA `(.L_x_42) ;  /* 0x00000000000c3947 */ /* 0x000fea0003800000 */
[----:B------:R2:W-:Y:S02]  /*1290*/  STS [UR8+0x20], R3 ;  /* 0x00002003ff007988 */ /* 0x0005e40008000808 */
.L_x_41:
[----:B------:R-:W-:Y:S05]  /*12a0*/  BSYNC.RELIABLE B3 ;  /* 0x0000000000037941 */ /* 0x000fea0003800100 */
.L_x_39:
[----:B------:R2:W-:Y:S02]  /*12b0*/  @!P3 STS [UR8+0x24], R2 ;  /* 0x00002402ff00b988 */ /* 0x0005e40008000808 */
.L_x_42:
[----:B------:R-:W-:Y:S05]  /*12c0*/  BSYNC.RECONVERGENT B4 ;  /* 0x0000000000047941 */ /* 0x000fea0003800200 */
.L_x_38:
[----:B------:R-:W-:Y:S05]  /*12d0*/  WARPSYNC.ALL ;  /* 0x0000000000007948 */ /* 0x000fea0003800000 */
[----:B------:R-:W-:Y:S01]  /*12e0*/  NOP ;  /* 0x0000000000007918 */ /* 0x000fe20000000000 */
[----:B------:R-:W-:Y:S04]  /*12f0*/  BSSY.RECONVERGENT B4, `(.L_x_43) ;  /* 0x000000e000047945 */ /* 0x000fe80003800200 */
[----:B------:R-:W-:Y:S05]  /*1300*/  @P3 BRA `(.L_x_44) ;  /* 0x0000000000303947 */ /* 0x000fea0003800000 */
[----:B--23--:R-:W2:Y:S01]  /*1310*/  LDS R3, [UR8+0x34] ;  /* 0x00003408ff037984 */ /* 0x00cea20008000800 */
[----:B----4-:R-:W3:Y:S03]  /*1320*/  LDC.64 R4, c[0x0][0x3b8] ;  /* 0x0000ee00ff047b82 */ /* 0x010ee60000000a00 */
[----:B------:R-:W4:Y:S01]  /*1330*/  LDS R2, [UR8+0x1c] ;  /* 0x00001c08ff027984 */ /* 0x000f220008000800 */
[C---:B---3--:R-:W-:Y:S01]  /*1340*/  SHF.L.U64.HI R5, R4.reuse, 0x1, R5 ;  /* 0x0000000104057819 */ /* 0x048fe20000010205 */
[----:B------:R-:W-:-:S03]  /*1350*/  IMAD.SHL.U32 R4, R4, 0x2, RZ ;  /* 0x0000000204047824 */ /* 0x000fc600078e00ff */
[--C-:B-----5:R-:W-:Y:S02]  /*1360*/  SHF.R.U32.HI R7, RZ, 0x4, R5.reuse ;  /* 0x00000004ff077819 */ /* 0x120fe40000011605 */
[----:B------:R-:W-:-:S05]  /*1370*/  SHF.R.U64 R4, R4, 0x4, R5 ;  /* 0x0000000404047819 */ /* 0x000fca0000001205 */
[----:B------:R3:W-:Y:S01]  /*1380*/  STS [UR8+0xc], R4 ;  /* 0x00000c04ff007988 */ /* 0x0007e20008000808 */
[----:B--2---:R-:W-:Y:S02]  /*1390*/  LOP3.LUT R3, R3, 0x7, RZ, 0xb8, !PT ;  /* 0x0000000703037812 */ /* 0x004fe400078eb8ff */
[----:B----4-:R-:W-:-:S03]  /*13a0*/  LOP3.LUT R2, R2, 0xf, R7, 0xb8, !PT ;  /* 0x0000000f02027812 */ /* 0x010fc600078eb807 */
[----:B------:R3:W-:Y:S04]  /*13b0*/  STS [UR8+0x34], R3 ;  /* 0x00003403ff007988 */ /* 0x0007e80008000808 */
[----:B------:R3:W-:Y:S02]  /*13c0*/  STS [UR8+0x1c], R2 ;  /* 0x00001c02ff007988 */ /* 0x0007e40008000808 */
.L_x_44:
[----:B------:R-:W-:Y:S05]  /*13d0*/  BSYNC.RECONVERGENT B4 ;  /* 0x0000000000047941 */ /* 0x000fea0003800200 */
.L_x_43:
[----:B------:R-:W-:Y:S04]  /*13e0*/  BSSY.RECONVERGENT B5, `(.L_x_45) ;  /* 0x000001a000057945 */ /* 0x000fe80003800200 */
[----:B------:R-:W-:Y:S04]  /*13f0*/  BSSY.RELIABLE B4, `(.L_x_46) ;  /* 0x0000015000047945 */ /* 0x000fe80003800100 */
[----:B------:R-:W-:Y:S05]  /*1400*/  @P3 BRA `(.L_x_47) ;  /* 0x0000000000203947 */ /* 0x000fea0003800000 */
[----:B--23--:R-:W2:Y:S02]  /*1410*/  LDS R2, [UR8+0x34] ;  /* 0x00003408ff027984 */ /* 0x00cea40008000800 */
[----:B--2---:R-:W-:-:S05]  /*1420*/  LOP3.LUT R2, R2, 0x38, RZ, 0xb8, !PT ;  /* 0x0000003802027812 */ /* 0x004fca00078eb8ff */
[----:B------:R2:W-:Y:S01]  /*1430*/  STS [UR8+0x34], R2 ;  /* 0x00003402ff007988 */ /* 0x0005e20008000808 */
[----:B------:R-:W-:Y:S05]  /*1440*/  @P3 BRA `(.L_x_48) ;  /* 0x0000000000203947 */ /* 0x000fea0003800000 */
[----:B--2---:R-:W2:Y:S01]  /*1450*/  LDS R2, [UR8+0x8] ;  /* 0x00000808ff027984 */ /* 0x004ea20008000800 */
[----:B------:R-:W-:-:S05]  /*1460*/  IMAD.MOV.U32 R3, RZ, RZ, 0x780 ;  /* 0x00000780ff037424 */ /* 0x000fca00078e00ff */
[----:B--2---:R-:W-:-:S05]  /*1470*/  LOP3.LUT R2, R2, 0x300, R3, 0xd8, !PT ;  /* 0x0000030002027812 */ /* 0x004fca00078ed803 */
[----:B------:R2:W-:Y:S02]  /*1480*/  STS [UR8+0x8], R2 ;  /* 0x00000802ff007988 */ /* 0x0005e40008000808 */
.L_x_47:
[----:B------:R-:W-:Y:S05]  /*1490*/  @P3 BRA `(.L_x_49) ;  /* 0x0000000000283947 */ /* 0x000fea0003800000 */
[----:B--23--:R-:W2:Y:S02]  /*14a0*/  LDS R2, [UR8+0x8] ;  /* 0x00000808ff027984 */ /* 0x00cea40008000800 */
[----:B--2---:R-:W-:-:S05]  /*14b0*/  LOP3.LUT R2, R2, 0x1800, RZ, 0xb8, !PT ;  /* 0x0000180002027812 */ /* 0x004fca00078eb8ff */
[----:B------:R3:W-:Y:S02]  /*14c0*/  STS [UR8+0x8], R2 ;  /* 0x00000802ff007988 */ /* 0x0007e40008000808 */
.L_x_48:
[----:B------:R-:W-:Y:S05]  /*14d0*/  @P3 BREAK.RELIABLE B4 ;  /* 0x0000000000043942 */ /* 0x000fea0003800100 */
[----:B------:R-:W-:Y:S05]  /*14e0*/  @P3 BRA `(.L_x_50) ;  /* 0x0000000000243947 */ /* 0x000fea0003800000 */
[----:B--23--:R-:W2:Y:S01]  /*14f0*/  LDS R2, [UR8+0x8] ;  /* 0x00000808ff027984 */ /* 0x00cea20008000800 */
[----:B------:R-:W-:-:S05]  /*1500*/  IMAD.MOV.U32 R3, RZ, RZ, 0x6000 ;  /* 0x00006000ff037424 */ /* 0x000fca00078e00ff */
[----:B--2---:R-:W-:-:S04]  /*1510*/  LOP3.LUT R2, R2, 0x6000, R3, 0xd8, !PT ;  /* 0x0000600002027812 */ /* 0x004fc800078ed803 */
[----:B------:R-:W-:-:S05]  /*1520*/  LOP3.LUT R2, R2, 0x400000, RZ, 0xb8, !PT ;  /* 0x0040000002027812 */ /* 0x000fca00078eb8ff */
[----:B------:R2:W-:Y:S02]  /*1530*/  STS [UR8+0x8], R2 ;  /* 0x00000802ff007988 */ /* 0x0005e40008000808 */
.L_x_49:
[----:B------:R-:W-:Y:S05]  /*1540*/  BSYNC.RELIABLE B4 ;  /* 0x0000000000047941 */ /* 0x000fea0003800100 */
.L_x_46:
[----:B--23--:R-:W2:Y:S02]  /*1550*/  @!P3 LDS R2, [UR8+0x8] ;  /* 0x00000808ff02b984 */ /* 0x00cea40008000800 */
[----:B--2---:R-:W-:-:S05]  /*1560*/  @!P3 LOP3.LUT R2, R2, 0x8000, RZ, 0xb8, !PT ;  /* 0x000080000202b812 */ /* 0x004fca00078eb8ff */
[----:B------:R2:W-:Y:S02]  /*1570*/  @!P3 STS [UR8+0x8], R2 ;  /* 0x00000802ff00b988 */ /* 0x0005e40008000808 */
.L_x_50:
[----:B------:R-:W-:Y:S05]  /*1580*/  BSYNC.RECONVERGENT B5 ;  /* 0x0000000000057941 */ /* 0x000fea0003800200 */
.L_x_45:
[----:B------:R-:W-:Y:S05]  /*1590*/  WARPSYNC.ALL ;  /* 0x0000000000007948 */ /* 0x000fea0003800000 */
[----:B------:R-:W-:Y:S01]  /*15a0*/  NOP ;  /* 0x0000000000007918 */ /* 0x000fe20000000000 */
[----:B------:R-:W-:-:S04]  /*15b0*/  UIADD3 UR4, UPT, UPT, UR4, 0x100, URZ ;  /* 0x0000010004047890 */ /* 0x000fc8000fffe0ff */
[----:B------:R-:W-:-:S04]  /*15c0*/  UIADD3 UR20, UP0, UPT, UR4, UR20, URZ ;  /* 0x0000001404147290 */ /* 0x000fc8000ff1e0ff */
[----:B------:R-:W-:Y:S01]  /*15d0*/  ULEA.HI.X.SX32 UR21, UR4, UR21, 0x1, UP0 ;  /* 0x0000001504157291 */ /* 0x000fe200080f0eff */
[----:B------:R-:W-:Y:S11]  /*15e0*/  @P0 BRA `(.L_x_51) ;  /* 0x0000000000300947 */ /* 0x000ff60003800000 */
[----:B--23--:R-:W2:Y:S01]  /*15f0*/  S2R R2, SR_LANEID ;  /* 0x0000000000027919 */ /* 0x00cea20000000000 */
[----:B------:R-:W-:Y:S05]  /*1600*/  WARPSYNC.ALL ;  /* 0x0000000000007948 */ /* 0x000fea0003800000 */
[----:B------:R-:W-:Y:S01]  /*1610*/  NOP ;  /* 0x0000000000007918 */ /* 0x000fe20000000000 */
[----:B--2-4-:R-:W-:-:S05]  /*1620*/  IMAD.SHL.U32 R4, R2, 0x4, RZ ;  /* 0x0000000402047824 */ /* 0x014fca00078e00ff */
[----:B------:R-:W2:Y:S01]  /*1630*/  LDS R5, [R4+UR8] ;  /* 0x0000000804057984 */ /* 0x000ea20008000800 */
[----:B------:R-:W-:-:S05]  /*1640*/  IADD3 R2, P1, PT, R4, UR20, RZ ;  /* 0x0000001404027c10 */ /* 0x000fca000ff3e0ff */
[----:B------:R-:W-:-:S05]  /*1650*/  IMAD.X R3, RZ, RZ, UR21, P1 ;  /* 0x00000015ff037e24 */ /* 0x000fca00088e06ff */
[----:B--2---:R2:W3:Y:S01]  /*1660*/  ATOMG.E.EXCH.STRONG.GPU PT, RZ, [R2], R5 ;  /* 0x0000000502ff73a8 */ /* 0x0044e200041ee100 */
[----:B------:R-:W-:-:S04]  /*1670*/  DEPBAR {5,4,3,2,1,0} ;  /* 0x0000003f0000791a */ /* 0x000fc80000000000 */
[----:B------:R-:W4:Y:S02]  /*1680*/  CCTL.E.C.LDCU.IV.DEEP [UR20] ;  /* 0x0000000014007540 */ /* 0x000f240009c08000 */
[----:B----4-:R2:W-:Y:S01]  /*1690*/  UTMACCTL.IV [UR20] ;  /* 0x00000000140079b9 */ /* 0x0105e20008000000 */
[----:B------:R-:W-:Y:S01]  /*16a0*/  NOP ;  /* 0x0000000000007918 */ /* 0x000fe20000000000 */
.L_x_51:
[----:B------:R-:W-:Y:S05]  /*16b0*/  @P0 BRA `(.L_x_52) ;  /* 0x00000000000c0947 */ /* 0x000fea0003800000 */
[----:B------:R0:W-:Y:S01]  /*16c0*/  UTMACMDFLUSH ;  /* 0x00000000000079b7 */ /* 0x0001e20000000000 */
[----:B------:R-:W-:Y:S05]  /*16d0*/  @P0 BRA `(.L_x_52) ;  /* 0x0000000000040947 */ /* 0x000fea0003800000 */
[----:B------:R-:W-:-:S04]  /*16e0*/  DEPBAR.LE SB0, 0x0 ;  /* 0x000080000000791a */ /* 0x000fc80000000000 */
.L_x_52:
[----:B------:R-:W-:Y:S05]  /*16f0*/  WARPSYNC.ALL ;  /* 0x0000000000007948 */ /* 0x000fea0003800000 */
[----:B------:R-:W-:Y:S01]  /*1700*/  NOP ;  /* 0x0000000000007918 */ /* 0x000fe20000000000 */
[----:B---3--:R-:W-:Y:S01]  /*1710*/  BAR.SYNC.DEFER_BLOCKING 0x0 ;  /* 0x0000000000007b1d */ /* 0x008fe20000010000 */
[----:B--2---:R-:W-:Y:S01]  /*1720*/  SHF.R.U32.HI R2, RZ, 0x5, R0 ;  /* 0x00000005ff027819 */ /* 0x004fe20000011600 */
[----:B------:R-:W-:-:S03]  /*1730*/  UIADD3 UR12, UPT, UPT, UR8, 0xc020, URZ ;  /* 0x0000c020080c7890 */ /* 0x000fc6000fffe0ff */
[----:B------:R-:W-:Y:S01]  /*1740*/  R2UR UR22, R2 ;  /* 0x00000000021672ca */ /* 0x000fe200000e0000 */
[----:B------:R-:W-:Y:S01]  /*1750*/  VOTEU.ALL UP0, P3 ;  /* 0x0000000000ff7886 */ /* 0x000fe20001800000 */
[----:B------:R-:W-:Y:S01]  /*1760*/  UMOV UR4, 0x1 ;  /* 0x0000000100047882 */ /* 0x000fe20000000000 */
[----:B------:R-:W-:Y:S01]  /*1770*/  VOTEU.ALL UP1, P3 ;  /* 0x0000000000ff7886 */ /* 0x000fe20001820000 */
[----:B------:R-:W-:Y:S02]  /*1780*/  BSSY.RECONVERGENT B5, `(.L_x_53) ;  /* 0x0000018000057945 */ /* 0x000fe40003800200 */
[----:B------:R-:W-:-:S04]  /*1790*/  @!UP0 UIADD3 UR10, UPT, UPT, -UR4, 0x100000, URZ ;  /* 0x00100000040a8890 */ /* 0x000fc8000fffe1ff */
[----:B------:R-:W-:Y:S02]  /*17a0*/  @!UP0 USHF.L.U32 UR11, UR10, 0xb, URZ ;  /* 0x0000000b0a0b8899 */ /* 0x000fe400080006ff */
[----:B------:R-:W-:Y:S02]  /*17b0*/  @!UP0 USHF.L.U32 UR10, UR10, 0x1, URZ ;  /* 0x000000010a0a8899 */ /* 0x000fe400080006ff */
[----:B------:R-:W-:-:S04]  /*17c0*/  @!UP0 UIADD3 UR4, UPT, UPT, -UR4, 0x100000, URZ ;  /* 0x0010000004048890 */ /* 0x000fc8000fffe1ff */
[----:B------:R-:W-:Y:S02]  /*17d0*/  @!UP0 USHF.L.U32 UR5, UR4, 0xb, URZ ;  /* 0x0000000b04058899 */ /* 0x000fe400080006ff */
[----:B------:R-:W-:Y:S01]  /*17e0*/  @!UP0 USHF.L.U32 UR4, UR4, 0x1, URZ ;  /* 0x0000000104048899 */ /* 0x000fe200080006ff */
[----:B------:R-:W-:Y:S01]  /*17f0*/  VOTEU.ALL UP0, P3 ;  /* 0x0000000000ff7886 */ /* 0x000fe20001800000 */
[----:B------:R-:W2:Y:S04]  /*1800*/  FENCE.VIEW.ASYNC.S ;  /* 0x00000000000073c6 */ /* 0x000ea80000000000 */
[----:B--2---:R2:W3:Y:S06]  /*1810*/  @!UP0 SYNCS.EXCH.64 URZ, [UR8+0xc000], UR10 ;  /* 0x00c0000a08ff85b2 */ /* 0x0044ec0008000100 */
[----:B------:R2:W3:Y:S02]  /*1820*/  @!UP1 SYNCS.EXCH.64 URZ, [UR8+0xc020], UR4 ;  /* 0x00c0200408ff95b2 */ /* 0x0004e40008000100 */
[----:B---3--:R-:W-:Y:S06]  /*1830*/  BAR.SYNC.DEFER_BLOCKING 0x0 ;  /* 0x0000000000007b1d */ /* 0x008fec0000010000 */
[----:B------:R-:W-:Y:S05]  /*1840*/  @P3 BRA `(.L_x_54) ;  /* 0x00000000002c3947 */ /* 0x000fea0003800000 */
[----:B--2---:R-:W-:Y:S02]  /*1850*/  UMOV UR4, 0x1 ;  /* 0x0000000100047882 */ /* 0x004fe40000000000 */
[----:B------:R-:W-:-:S04]  /*1860*/  UIADD3 UR10, UPT, UPT, -UR4, 0x100000, URZ ;  /* 0x00100000040a7890 */ /* 0x000fc8000fffe1ff */
[----:B------:R-:W-:Y:S02]  /*1870*/  USHF.L.U32 UR11, UR10, 0xb, URZ ;  /* 0x0000000b0a0b7899 */ /* 0x000fe400080006ff */
[----:B------:R-:W-:Y:S02]  /*1880*/  USHF.L.U32 UR10, UR10, 0x1, URZ ;  /* 0x000000010a0a7899 */ /* 0x000fe400080006ff */
[----:B------:R-:W-:-:S04]  /*1890*/  UIADD3 UR4, UPT, UPT, -UR4, 0x100000, URZ ;  /* 0x0010000004047890 */ /* 0x000fc8000fffe1ff */
[----:B------:R-:W-:Y:S02]  /*18a0*/  USHF.L.U32 UR5, UR4, 0xb, URZ ;  /* 0x0000000b04057899 */ /* 0x000fe400080006ff */
[----:B------:R-:W-:Y:S01]  /*18b0*/  USHF.L.U32 UR4, UR4, 0x1, URZ ;  /* 0x0000000104047899 */ /* 0x000fe200080006ff */
[----:B------:R-:W2:Y:S03]  /*18c0*/  FENCE.VIEW.ASYNC.S ;  /* 0x00000000000073c6 */ /* 0x000ea60000000000 */
[----:B--2---:R3:W2:Y:S08]  /*18d0*/  SYNCS.EXCH.64 URZ, [UR8+0xc008], UR10 ;  /* 0x00c0080a08ff75b2 */ /* 0x0046b00008000100 */
[----:B------:R3:W4:Y:S02]  /*18e0*/  SYNCS.EXCH.64 URZ, [UR8+0xc028], UR4 ;  /* 0x00c0280408ff75b2 */ /* 0x0007240008000100 */
[----:B---3--:R-:W-:Y:S01]  /*18f0*/  NOP ;  /* 0x0000000000007918 */ /* 0x008fe20000000000 */
.L_x_54:
[----:B--2---:R-:W-:Y:S05]  /*1900*/  BSYNC.RECONVERGENT B5 ;  /* 0x0000000000057941 */ /* 0x004fea0003800200 */
.L_x_53:
[----:B----4-:R-:W-:Y:S01]  /*1910*/  BAR.SYNC.DEFER_BLOCKING 0x0 ;  /* 0x0000000000007b1d */ /* 0x010fe20000010000 */
[----:B------:R-:W-:Y:S01]  /*1920*/  USHF.L.U32 UR15, UR7, 0x6, URZ ;  /* 0x00000006070f7899 */ /* 0x000fe200080006ff */
[----:B------:R-:W-:Y:S01]  /*1930*/  ISETP.GE.AND P0, PT, R6, 0x1, PT ;  /* 0x000000010600780c */ /* 0x000fe20003f06270 */
[----:B------:R-:W-:-:S03]  /*1940*/  USHF.L.U32 UR19, UR9, 0x6, URZ ;  /* 0x0000000609137899 */ /* 0x000fc600080006ff */
[----:B------:R-:W-:Y:S04]  /*1950*/  BSSY.RECONVERGENT B5, `(.L_x_55) ;  /* 0x000000d000057945 */ /* 0x000fe80003800200 */
[----:B------:R-:W-:Y:S05]  /*1960*/  @P3 BRA `(.L_x_56) ;  /* 0x00000000002c3947 */ /* 0x000fea0003800000 */
[----:B------:R-:W-:Y:S02]  /*1970*/  UMOV UR4, 0x1 ;  /* 0x0000000100047882 */ /* 0x000fe40000000000 */
[----:B------:R-:W-:-:S04]  /*1980*/  UIADD3 UR10, UPT, UPT, -UR4, 0x100000, URZ ;  /* 0x00100000040a7890 */ /* 0x000fc8000fffe1ff */
[----:B------:R-:W-:Y:S02]  /*1990*/  USHF.L.U32 UR11, UR10, 0xb, URZ ;  /* 0x0000000b0a0b7899 */ /* 0x000fe400080006ff */
[----:B------:R-:W-:Y:S02]  /*19a0*/  USHF.L.U32 UR10, UR10, 0x1, URZ ;  /* 0x000000010a0a7899 */ /* 0x000fe400080006ff */
[----:B------:R-:W-:-:S04]  /*19b0*/  UIADD3 UR4, UPT, UPT, -UR4, 0x100000, URZ ;  /* 0x0010000004047890 */ /* 0x000fc8000fffe1ff */
[----:B------:R-:W-:Y:S02]  /*19c0*/  USHF.L.U32 UR5, UR4, 0xb, URZ ;  /* 0x0000000b04057899 */ /* 0x000fe400080006ff */
[----:B------:R-:W-:Y:S01]  /*19d0*/  USHF.L.U32 UR4, UR4, 0x1, URZ ;  /* 0x0000000104047899 */ /* 0x000fe200080006ff */
[----:B------:R-:W2:Y:S03]  /*19e0*/  FENCE.VIEW.ASYNC.S ;  /* 0x00000000000073c6 */ /* 0x000ea60000000000 */
[----:B--2---:R2:W3:Y:S08]  /*19f0*/  SYNCS.EXCH.64 URZ, [UR8+0xc010], UR10 ;  /* 0x00c0100a08ff75b2 */ /* 0x0044f00008000100 */
[----:B------:R2:W4:Y:S01]  /*1a00*/  SYNCS.EXCH.64 URZ, [UR8+0xc030], UR4 ;  /* 0x00c0300408ff75b2 */ /* 0x0005220008000100 */
[----:B------:R-:W-:Y:S01]  /*1a10*/  NOP ;  /* 0x0000000000007918 */ /* 0x000fe20000000000 */
.L_x_56:
[----:B--2---:R-:W-:Y:S05]  /*1a20*/  BSYNC.RECONVERGENT B5 ;  /* 0x0000000000057941 */ /* 0x004fea0003800200 */
.L_x_55:
[----:B------:R-:W-:Y:S05]  /*1a30*/  @!P0 BRA `(.L_x_57) ;  /* 0x0000000800708947 */ /* 0x000fea0003800000 */
[----:B---34-:R-:W-:Y:S01]  /*1a40*/  BAR.SYNC.DEFER_BLOCKING 0x0 ;  /* 0x0000000000007b1d */ /* 0x018fe20000010000 */
[----:B------:R-:W-:Y:S01]  /*1a50*/  @!P3 IMAD.MOV.U32 R2, RZ, RZ, 0x4000 ;  /* 0x00004000ff02b424 */ /* 0x000fe200078e00ff */
[----:B------:R-:W-:Y:S02]  /*1a60*/  ELECT P1, URZ, PT ;  /* 0x0000000000ff782f */ /* 0x000fe40003820000 */
[----:B------:R-:W-:Y:S02]  /*1a70*/  ELECT P0, URZ, PT ;  /* 0x0000000000ff782f */ /* 0x000fe40003800000 */
[C---:B------:R-:W-:Y:S01]  /*1a80*/  ISETP.LT.U32.AND P1, PT, R20.reuse, 0x20, P1 ;  /* 0x000000201400780c */ /* 0x040fe20000f21070 */
[----:B------:R-:W-:Y:S01]  /*1a90*/  UMOV UR11, UR15 ;  /* 0x0000000f000b7c82 */ /* 0x000fe20008000000 */
[----:B------:R-:W-:Y:S01]  /*1aa0*/  ISETP.LT.U32.AND P0, PT, R20, 0x20, P0 ;  /* 0x000000201400780c */ /* 0x000fe20000701070 */
[----:B------:R-:W-:-:S10]  /*1ab0*/  UIADD3 UR16, UPT, UPT, UR8, 0x6000, URZ ;  /* 0x0000600008107890 */ /* 0x000fd4000fffe0ff */
[----:B------:R-:W-:Y:S01]  /*1ac0*/  VOTEU.ANY UP0, P1 ;  /* 0x0000000000ff7886 */ /* 0x000fe20000800100 */
[----:B------:R-:W-:Y:S01]  /*1ad0*/  VOTEU.ANY UP2, P1 ;  /* 0x0000000000ff7886 */ /* 0x000fe20000840100 */
[----:B------:R-:W-:Y:S01]  /*1ae0*/  VOTEU.ANY UP1, P0 ;  /* 0x0000000000ff7886 */ /* 0x000fe20000020100 */
[----:B------:R-:W-:Y:S01]  /*1af0*/  VOTEU.ANY UP3, P0 ;  /* 0x0000000000ff7886 */ /* 0x000fe20000060100 */
[----:B------:R2:W-:Y:S01]  /*1b00*/  @!P3 SYNCS.ARRIVE.TRANS64 RZ, [UR8+0xc000], R2 ;  /* 0x00c00002ffffb9a7 */ /* 0x0005e20008000008 */
[----:B------:R3:W-:Y:S06]  /*1b10*/  MEMBAR.ALL.CTA ;  /* 0x0000000000007992 */ /* 0x0007ec0000008000 */
[----:B---3--:R-:W3:Y:S01]  /*1b20*/  FENCE.VIEW.ASYNC.S ;  /* 0x00000000000073c6 */ /* 0x008ee20000000000 */
[----:B------:R-:W-:Y:S01]  /*1b30*/  @UP0 UIADD3 UR9, UPT, UPT, UR8, 0xc000, URZ ;  /* 0x0000c00008090890 */ /* 0x000fe2000fffe0ff */
[----:B------:R-:W-:Y:S01]  /*1b40*/  @UP0 UMOV UR10, URZ ;  /* 0x000000ff000a0c82 */ /* 0x000fe20008000000 */
[----:B------:R-:W-:Y:S01]  /*1b50*/  @UP1 UIADD3 UR17, UPT, UPT, UR8, 0xc000, URZ ;  /* 0x0000c00008111890 */ /* 0x000fe2000fffe0ff */
[----:B------:R-:W-:Y:S01]  /*1b60*/  @UP1 UMOV UR18, URZ ;  /* 0x000000ff00121c82 */ /* 0x000fe20008000000 */
[----:B------:R-:W-:Y:S01]  /*1b70*/  UISETP.NE.U32.AND UP0, UPT, UR22, URZ, UPT ;  /* 0x000000ff1600728c */ /* 0x000fe2000bf05070 */
[----:B---3--:R-:W-:Y:S06]  /*1b80*/  BAR.SYNC.DEFER_BLOCKING 0x0 ;  /* 0x0000000000007b1d */ /* 0x008fec0000010000 */
[----:B------:R2:W-:Y:S02]  /*1b90*/  @UP2 UTMALDG.2D [UR8], [UR24] ;  /* 0x00000008180025b4 */ /* 0x0005e40008008000 */
[----:B------:R-:W-:Y:S06]  /*1ba0*/  BAR.SYNC.DEFER_BLOCKING 0x0 ;  /* 0x0000000000007b1d */ /* 0x000fec0000010000 */
[----:B------:R2:W-:Y:S02]  /*1bb0*/  @UP3 UTMALDG.2D [UR16], [UR26] ;  /* 0x000000101a0035b4 */ /* 0x0005e40008008000 */
[----:B------:R-:W-:Y:S06]  /*1bc0*/  BAR.SYNC.DEFER_BLOCKING 0x0 ;  /* 0x0000000000007b1d */ /* 0x000fec0000010000 */
[----:B------:R-:W3:Y:S02]  /*1bd0*/  SYNCS.PHASECHK.TRANS64.TRYWAIT P0, [UR8+0xc000], RZ ;  /* 0x00c000ffff0075a7 */ /* 0x000ee40008001108 */
[----:B--23--:R-:W-:Y:S05]  /*1be0*/  @!P0 BRA `(.L_x_58) ;  /* 0x0000000c00a88947 */ /* 0x00cfea0003800000 */
.L_x_74:
[----:B------:R-:W-:Y:S05]  /*1bf0*/  BRA.U UP0, `(.L_x_59) ;  /* 0x0000000100747547 */ /* 0x000fea000b800000 */
[----:B------:R-:W-:Y:S02]  /*1c00*/  USHF.R.U32.HI UR6, URZ, 0x4, UR8 ;  /* 0x00000004ff067899 */ /* 0x000fe40008011608 */
[----:B------:R-:W-:Y:S02]  /*1c10*/  USHF.R.U32.HI UR10, URZ, 0x4, UR16 ;  /* 0x00000004ff0a7899 */ /* 0x000fe40008011610 */
[----:B------:R-:W-:Y:S02]  /*1c20*/  USGXT.U32 UR6, UR6, 0xe ;  /* 0x0000000e0606789a */ /* 0x000fe40008000000 */
[----:B------:R-:W-:Y:S02]  /*1c30*/  USGXT.U32 UR10, UR10, 0xe ;  /* 0x0000000e0a0a789a */ /* 0x000fe40008000000 */
[----:B------:R-:W-:Y:S02]  /*1c40*/  UIADD3 UR34, UP0, UPT, UR6, 0x2, URZ ;  /* 0x0000000206227890 */ /* 0x000fe4000ff1e0ff */
[----:B------:R-:W-:Y:S01]  /*1c50*/  UIADD3 UR32, UP1, UPT, UR10, 0x2, URZ ;  /* 0x000000020a207890 */ /* 0x000fe2000ff3e0ff */
[----:B------:R-:W-:Y:S01]  /*1c60*/  UMOV UR4, URZ ;  /* 0x000000ff00047c82 */ /* 0x000fe20008000000 */
[----:B------:R-:W-:Y:S01]  /*1c70*/  UMOV UR5, URZ ;  /* 0x000000ff00057c82 */ /* 0x000fe20008000000 */
[----:B------:R-:W-:-:S02]  /*1c80*/  UIADD3.X UR35, UPT, UPT, UR4, 0x40004040, URZ, UP0, !UPT ;  /* 0x4000404004237890 */ /* 0x000fc400087fe4ff */
[----:B------:R-:W-:Y:S02]  /*1c90*/  UIADD3.X UR33, UPT, UPT, UR5, 0x40004040, URZ, UP1, !UPT ;  /* 0x4000404005217890 */ /* 0x000fe40008ffe4ff */
[----:B------:R-:W-:Y:S02]  /*1ca0*/  UIADD3.64 UR4, UPT, UPT, UR34, 0x2, URZ ;  /* 0x0000000222047897 */ /* 0x000fe4000fffe0ff */
[----:B------:R-:W-:Y:S02]  /*1cb0*/  UIADD3.64 UR16, UPT, UPT, UR32, 0x2, URZ ;  /* 0x0000000220107897 */ /* 0x000fe4000fffe0ff */
[----:B------:R-:W-:Y:S02]  /*1cc0*/  UIADD3.64 UR28, UPT, UPT, UR34, 0x4, URZ ;  /* 0x00000004221c7897 */ /* 0x000fe4000fffe0ff */
[----:B------:R-:W-:Y:S01]  /*1cd0*/  UIADD3.64 UR30, UPT, UPT, UR32, 0x4, URZ ;  /* 0x00000004201e7897 */ /* 0x000fe2000fffe0ff */
[----:B------:R-:W-:Y:S01]  /*1ce0*/  UMOV UR36, 0x0 ;  /* 0x0000000000247882 */ /* 0x000fe20000000000 */
[----:B------:R-:W-:Y:S01]  /*1cf0*/  UMOV UR37, 0x4100010 ;  /* 0x0410001000257882 */ /* 0x000fe20000000000 */
[----:B------:R-:W-:Y:S01]  /*1d00*/  UMOV UR7, 0x40004040 ;  /* 0x4000404000077882 */ /* 0x000fe20000000000 */
[----:B------:R-:W-:Y:S01]  /*1d10*/  UMOV UR11, 0x40004040 ;  /* 0x40004040000b7882 */ /* 0x000fe20000000000 */
[----:B------:R-:W-:Y:S01]  /*1d20*/  UMOV UR38, 0x0 ;  /* 0x0000000000267882 */ /* 0x000fe20000000000 */
[----:B------:R-:W-:Y:S01]  /*1d30*/  UMOV UR39, 0x4100010 ;  /* 0x0410001000277882 */ /* 0x000fe20000000000 */
[----:B------:R-:W-:Y:S01]  /*1d40*/  UMOV UR40, 0x0 ;  /* 0x0000000000287882 */ /* 0x000fe20000000000 */
[----:B------:R-:W-:Y:S01]  /*1d50*/  UMOV UR41, 0x4100010 ;  /* 0x0410001000297882 */ /* 0x000fe20000000000 */
[----:B------:R2:W-:Y:S01]  /*1d60*/  UTCHMMA gdesc[UR6], gdesc[UR10], tmem[UR23], tmem[UR36], idesc[UR37], !UPT ;  /* 0x00ff240a060075ea */ /* 0x0005e2000f800017 */
[----:B------:R-:W-:Y:S01]  /*1d70*/  UMOV UR42, 0x0 ;  /* 0x00000000002a7882 */ /* 0x000fe20000000000 */
[----:B------:R-:W-:Y:S01]  /*1d80*/  UMOV UR43, 0x4100010 ;  /* 0x04100010002b7882 */ /* 0x000fe20000000000 */
[----:B------:R2:W-:Y:S01]  /*1d90*/  UTCHMMA gdesc[UR34], gdesc[UR32], tmem[UR23], tmem[UR38], idesc[UR39], UPT ;  /* 0x00ff2620220075ea */ /* 0x0005e2000b800017 */
[----:B------:R2:W-:Y:S01]  /*1da0*/  UTCHMMA gdesc[UR4], gdesc[UR16], tmem[UR23], tmem[UR40], idesc[UR41], UPT ;  /* 0x00ff2810040075ea */ /* 0x0005e2000b800017 */
[----:B------:R2:W-:Y:S01]  /*1db0*/  UTCHMMA gdesc[UR28], gdesc[UR30], tmem[UR23], tmem[UR42], idesc[UR43], UPT ;  /* 0x00ff2a1e1c0075ea */ /* 0x0005e2000b800017 */
[----:B------:R-:W-:Y:S01]  /*1dc0*/  NOP ;  /* 0x0000000000007918 */ /* 0x000fe20000000000 */
.L_x_59:
[----:B------:R-:W-:Y:S01]  /*1dd0*/  ELECT P0, URZ, PT ;  /* 0x0000000000ff782f */ /* 0x000fe20003800000 */
[----:B--2---:R-:W-:Y:S01]  /*1de0*/  UMOV UR4, UR12 ;  /* 0x0000000c00047c82 */ /* 0x004fe20008000000 */
[----:B------:R-:W-:Y:S02]  /*1df0*/  UMOV UR5, URZ ;  /* 0x000000ff00057c82 */ /* 0x000fe40008000000 */
[----:B------:R-:W-:-:S13]  /*1e00*/  ISETP.LT.U32.AND P0, PT, R20, 0x20, P0 ;  /* 0x000000201400780c */ /* 0x000fda0000701070 */
[----:B------:R-:W-:Y:S01]  /*1e10*/  VOTEU.ANY UP0, P0 ;  /* 0x0000000000ff7886 */ /* 0x000fe20000000100 */
[----:B------:R-:W-:Y:S01]  /*1e20*/  VOTEU.ANY UP1, P0 ;  /* 0x0000000000ff7886 */ /* 0x000fe20000020100 */
[----:B------:R-:W-:-:S03]  /*1e30*/  ISETP.GE.U32.AND P0, PT, R6, 0x41, PT ;  /* 0x000000410600780c */ /* 0x000fc60003f06070 */
[----:B------:R-:W-:Y:S02]  /*1e40*/  @UP0 UMOV UR4, UR4 ;  /* 0x0000000400040c82 */ /* 0x000fe40008000000 */
[----:B------:R2:W-:Y:S01]  /*1e50*/  @UP1 UTCBAR [UR4], URZ ;  /* 0x000000ff040013e9 */ /* 0x0005e200080000ff */
[----:B------:R-:W-:Y:S06]  /*1e60*/  BAR.SYNC.DEFER_BLOCKING 0x0 ;  /* 0x0000000000007b1d */ /* 0x000fec0000010000 */
[----:B------:R-:W3:Y:S02]  /*1e70*/  SYNCS.PHASECHK.TRANS64.TRYWAIT P1, [UR8+0xc020], RZ ;  /* 0x00c020ffff0075a7 */ /* 0x000ee40008021108 */
[----:B--23--:R-:W-:Y:S05]  /*1e80*/  @!P1 BRA `(.L_x_60) ;  /* 0x0000000c000c9947 */ /* 0x00cfea0003800000 */
.L_x_75:
[----:B------:R-:W-:Y:S01]  /*1e90*/  UMOV UR4, URZ ;  /* 0x000000ff00047c82 */ /* 0x000fe20008000000 */
[----:B------:R-:W-:Y:S05]  /*1ea0*/  @!P0 BRA `(.L_x_57) ;  /* 0x0000000400548947 */ /* 0x000fea0003800000 */
[----:B------:R-:W2:Y:S01]  /*1eb0*/  LDCU UR29, c[0x0][0x3a0] ;  /* 0x00007400ff1d77ac */ /* 0x000ea20008000800 */
[----:B------:R-:W-:Y:S01]  /*1ec0*/  UMOV UR9, 0x1 ;  /* 0x0000000100097882 */ /* 0x000fe20000000000 */
[----:B------:R-:W-:-:S05]  /*1ed0*/  UMOV UR14, 0x40 ;  /* 0x00000040000e7882 */ /* 0x000fca0000000000 */
.L_x_64:
[----:B------:R-:W-:Y:S01]  /*1ee0*/  BAR.SYNC.DEFER_BLOCKING 0x0 ;  /* 0x0000000000007b1d */ /* 0x000fe20000010000 */
[----:B------:R-:W-:Y:S01]  /*1ef0*/  ULEA UR28, UR9, UR8, 0x3 ;  /* 0x00000008091c7291 */ /* 0x000fe2000f8e18ff */
[----:B------:R-:W-:Y:S01]  /*1f00*/  @!P3 IMAD.MOV.U32 R2, RZ, RZ, 0x4000 ;  /* 0x00004000ff02b424 */ /* 0x000fe200078e00ff */
[----:B------:R-:W-:Y:S01]  /*1f10*/  ELECT P1, URZ, PT ;  /* 0x0000000000ff782f */ /* 0x000fe20003820000 */
[----:B------:R-:W-:-:S03]  /*1f20*/  ULEA UR12, UR9, UR8, 0xd ;  /* 0x00000008090c7291 */ /* 0x000fc6000f8e68ff */
[----:B------:R-:W-:Y:S02]  /*1f30*/  ISETP.LT.U32.AND P1, PT, R20, 0x20, P1 ;  /* 0x000000201400780c */ /* 0x000fe40000f21070 */
[----:B------:R-:W-:Y:S01]  /*1f40*/  ELECT P0, URZ, PT ;  /* 0x0000000000ff782f */ /* 0x000fe20003800000 */
[----:B------:R-:W-:-:S03]  /*1f50*/  UIADD3 UR16, UPT, UPT, UR12, 0x6000, URZ ;  /* 0x000060000c107890 */ /* 0x000fc6000fffe0ff */
[----:B------:R-:W-:Y:S01]  /*1f60*/  ISETP.LT.U32.AND P0, PT, R20, 0x20, P0 ;  /* 0x000000201400780c */ /* 0x000fe20000701070 */
[----:B------:R-:W-:Y:S01]  /*1f70*/  UMOV UR18, UR14 ;  /* 0x0000000e00127c82 */ /* 0x000fe20008000000 */
[----:B------:R-:W-:-:S05]  /*1f80*/  USHF.L.U32 UR5, UR4, 0x1f, URZ ;  /* 0x0000001f04057899 */ /* 0x000fca00080006ff */
[----:B------:R-:W-:Y:S01]  /*1f90*/  VOTEU.ANY UP0, P1 ;  /* 0x0000000000ff7886 */ /* 0x000fe20000800100 */
[----:B------:R3:W-:Y:S01]  /*1fa0*/  @!P3 SYNCS.ARRIVE.TRANS64 RZ, [UR28+0xc000], R2 ;  /* 0x00c00002ffffb9a7 */ /* 0x0007e2000800001c */
[----:B------:R4:W-:Y:S06]  /*1fb0*/  MEMBAR.ALL.CTA ;  /* 0x0000000000007992 */ /* 0x0009ec0000008000 */
[----:B----4-:R-:W4:Y:S01]  /*1fc0*/  FENCE.VIEW.ASYNC.S ;  /* 0x00000000000073c6 */ /* 0x010f220000000000 */
[----:B------:R-:W-:Y:S01]  /*1fd0*/  @UP0 UIADD3 UR13, UPT, UPT, UR28, 0xc000, URZ ;  /* 0x0000c0001c0d0890 */ /* 0x000fe2000fffe0ff */
[----:B----4-:R-:W-:Y:S01]  /*1fe0*/  VOTEU.ANY UP0, P1 ;  /* 0x0000000000ff7886 */ /* 0x010fe20000800100 */
[----:B------:R-:W-:Y:S01]  /*1ff0*/  VOTEU.ANY UP1, P0 ;  /* 0x0000000000ff7886 */ /* 0x000fe20000020100 */
[----:B---3--:R-:W-:-:S04]  /*2000*/  IMAD.U32 R2, RZ, RZ, UR5 ;  /* 0x00000005ff027e24 */ /* 0x008fc8000f8e00ff */
[----:B------:R-:W-:Y:S01]  /*2010*/  @UP1 UIADD3 UR17, UPT, UPT, UR28, 0xc000, URZ ;  /* 0x0000c0001c111890 */ /* 0x000fe2000fffe0ff */
[----:B------:R-:W-:Y:S01]  /*2020*/  VOTEU.ANY UP1, P0 ;  /* 0x0000000000ff7886 */ /* 0x000fe20000020100 */
[----:B------:R-:W-:Y:S06]  /*2030*/  BAR.SYNC.DEFER_BLOCKING 0x0 ;  /* 0x0000000000007b1d */ /* 0x000fec0000010000 */
[----:B------:R3:W-:Y:S01]  /*2040*/  @UP0 UTMALDG.2D [UR12], [UR24] ;  /* 0x0000000c180005b4 */ /* 0x0007e20008008000 */
[----:B------:R-:W-:Y:S01]  /*2050*/  UISETP.NE.U32.AND UP0, UPT, UR22, URZ, UPT ;  /* 0x000000ff1600728c */ /* 0x000fe2000bf05070 */
[----:B------:R-:W-:Y:S06]  /*2060*/  BAR.SYNC.DEFER_BLOCKING 0x0 ;  /* 0x0000000000007b1d */ /* 0x000fec0000010000 */
[----:B------:R3:W-:Y:S02]  /*2070*/  @UP1 UTMALDG.2D [UR16], [UR26] ;  /* 0x000000101a0015b4 */ /* 0x0007e40008008000 */
[----:B------:R-:W-:Y:S06]  /*2080*/  BAR.SYNC.DEFER_BLOCKING 0x0 ;  /* 0x0000000000007b1d */ /* 0x000fec0000010000 */
[----:B------:R-:W4:Y:S02]  /*2090*/  SYNCS.PHASECHK.TRANS64.TRYWAIT P0, [UR28+0xc000], R2 ;  /* 0x00c00002ff0075a7 */ /* 0x000f24000800111c */
[----:B---34-:R-:W-:Y:S05]  /*20a0*/  @!P0 BRA `(.L_x_61) ;  /* 0x0000000800908947 */ /* 0x018fea0003800000 */
.L_x_76:
        /* <DEDUP_REMOVED lines=11> */
[----:B------:R-:W-:Y:S02]  /*2160*/  UIADD3 UR6, UP0, UPT, UR16, 0x2, URZ ;  /* 0x0000000210067890 */ /* 0x000fe4000ff1e0ff */
[----:B------:R-:W-:Y:S02]  /*2170*/  UIADD3 UR32, UP1, UPT, UR30, 0x2, URZ ;  /* 0x000000021e207890 */ /* 0x000fe4000ff3e0ff */
[----:B------:R-:W-:Y:S02]  /*2180*/  UIADD3 UR34, UP2, UPT, UR16, 0x4, URZ ;  /* 0x0000000410227890 */ /* 0x000fe4000ff5e0ff */
[----:B------:R-:W-:Y:S02]  /*2190*/  UIADD3 UR36, UP3, UPT, UR30, 0x4, URZ ;  /* 0x000000041e247890 */ /* 0x000fe4000ff7e0ff */
[----:B------:R-:W-:-:S02]  /*21a0*/  UIADD3.X UR7, UPT, UPT, UR17, URZ, URZ, UP0, !UPT ;  /* 0x000000ff11077290 */ /* 0x000fc400087fe4ff */
[----:B------:R-:W-:Y:S02]  /*21b0*/  UIADD3.X UR33, UPT, UPT, UR31, URZ, URZ, UP1, !UPT ;  /* 0x000000ff1f217290 */ /* 0x000fe40008ffe4ff */
[----:B------:R-:W-:Y:S02]  /*21c0*/  UIADD3.X UR35, UPT, UPT, UR17, URZ, URZ, UP2, !UPT ;  /* 0x000000ff11237290 */ /* 0x000fe400097fe4ff */
[----:B------:R-:W-:Y:S01]  /*21d0*/  UIADD3.X UR37, UPT, UPT, UR31, URZ, URZ, UP3, !UPT ;  /* 0x000000ff1f257290 */ /* 0x000fe20009ffe4ff */
        /* <DEDUP_REMOVED lines=8> */
[----:B------:R3:W-:Y:S01]  /*2260*/  UTCHMMA gdesc[UR10], gdesc[UR12], tmem[UR23], tmem[UR38], idesc[UR39], UPT ;  /* 0x00ff260c0a0075ea */ /* 0x0007e2000b800017 */
[----:B------:R-:W-:Y:S01]  /*2270*/  UMOV UR44, 0x0 ;  /* 0x00000000002c7882 */ /* 0x000fe20000000000 */
[----:B------:R-:W-:Y:S01]  /*2280*/  UMOV UR45, 0x4100010 ;  /* 0x04100010002d7882 */ /* 0x000fe20000000000 */
[----:B------:R3:W-:Y:S01]  /*2290*/  UTCHMMA gdesc[UR16], gdesc[UR30], tmem[UR23], tmem[UR40], idesc[UR41], UPT ;  /* 0x00ff281e100075ea */ /* 0x0007e2000b800017 */
[----:B------:R3:W-:Y:S01]  /*22a0*/  UTCHMMA gdesc[UR6], gdesc[UR32], tmem[UR23], tmem[UR42], idesc[UR43], UPT ;  /* 0x00ff2a20060075ea */ /* 0x0007e2000b800017 */
[----:B------:R3:W-:Y:S01]  /*22b0*/  UTCHMMA gdesc[UR34], gdesc[UR36], tmem[UR23], tmem[UR44], idesc[UR45], UPT ;  /* 0x00ff2c24220075ea */ /* 0x0007e2000b800017 */
[----:B------:R-:W-:Y:S01]  /*22c0*/  NOP ;  /* 0x0000000000007918 */ /* 0x000fe20000000000 */
.L_x_62:
[----:B------:R-:W-:Y:S01]  /*22d0*/  ELECT P0, URZ, PT ;  /* 0x0000000000ff782f */ /* 0x000fe20003800000 */
[----:B---3--:R-:W-:-:S03]  /*22e0*/  UIADD3 UR6, UPT, UPT, UR28, 0xc020, URZ ;  /* 0x0000c0201c067890 */ /* 0x008fc6000fffe0ff */
[----:B------:R-:W-:Y:S01]  /*22f0*/  ISETP.LT.U32.AND P0, PT, R20, 0x20, P0 ;  /* 0x000000201400780c */ /* 0x000fe20000701070 */
[----:B------:R-:W-:-:S12]  /*2300*/  UMOV UR7, URZ ;  /* 0x000000ff00077c82 */ /* 0x000fd80008000000 */
[----:B------:R-:W-:Y:S01]  /*2310*/  VOTEU.ANY UP0, P0 ;  /* 0x0000000000ff7886 */ /* 0x000fe20000000100 */
[----:B------:R-:W-:-:S04]  /*2320*/  VOTEU.ANY UP1, P0 ;  /* 0x0000000000ff7886 */ /* 0x000fc80000020100 */
[----:B------:R-:W-:Y:S02]  /*2330*/  @UP0 UMOV UR6, UR6 ;  /* 0x0000000600060c82 */ /* 0x000fe40008000000 */
[----:B------:R3:W-:Y:S01]  /*2340*/  @UP1 UTCBAR [UR6], URZ ;  /* 0x000000ff060013e9 */ /* 0x0007e200080000ff */
[----:B------:R-:W-:Y:S06]  /*2350*/  BAR.SYNC.DEFER_BLOCKING 0x0 ;  /* 0x0000000000007b1d */ /* 0x000fec0000010000 */
[----:B------:R-:W4:Y:S02]  /*2360*/  SYNCS.PHASECHK.TRANS64.TRYWAIT P0, [UR28+0xc020], R2 ;  /* 0x00c02002ff0075a7 */ /* 0x000f24000800111c */
[----:B---34-:R-:W-:Y:S05]  /*2370*/  @!P0 BRA `(.L_x_63) ;  /* 0x0000000400e88947 */ /* 0x018fea0003800000 */
.L_x_77:
[----:B------:R-:W-:Y:S02]  /*2380*/  UIADD3 UR9, UPT, UPT, UR9, 0x1, URZ ;  /* 0x0000000109097890 */ /* 0x000fe4000fffe0ff */
[----:B------:R-:W-:Y:S02]  /*2390*/  UIADD3 UR14, UPT, UPT, UR14, 0x40, URZ ;  /* 0x000000400e0e7890 */ /* 0x000fe4000fffe0ff */
[----:B------:R-:W-:-:S04]  /*23a0*/  UISETP.NE.U32.AND UP0, UPT, UR9, 0x3, UPT ;  /* 0x000000030900788c */ /* 0x000fc8000bf05070 */
[----:B------:R-:W-:Y:S02]  /*23b0*/  USEL UR5, URZ, 0x1, UP0 ;  /* 0x00000001ff057887 */ /* 0x000fe40008000000 */
[----:B------:R-:W-:Y:S02]  /*23c0*/  USEL UR9, UR9, URZ, UP0 ;  /* 0x000000ff09097287 */ /* 0x000fe40008000000 */
[----:B--2---:R-:W-:Y:S02]  /*23d0*/  UISETP.GE.AND UP0, UPT, UR14, UR29, UPT ;  /* 0x0000001d0e00728c */ /* 0x004fe4000bf06270 */
[----:B------:R-:W-:-:S07]  /*23e0*/  ULOP3.LUT UR4, UR4, UR5, URZ, 0x3c, !UPT ;  /* 0x0000000504047292 */ /* 0x000fce000f8e3cff */
[----:B------:R-:W-:Y:S05]  /*23f0*/  BRA.U !UP0, `(.L_x_64) ;  /* 0xfffffff908b87547 */ /* 0x000fea000b83ffff */
.L_x_57:
[----:B---34-:R-:W-:Y:S06]  /*2400*/  BAR.SYNC.DEFER_BLOCKING 0x0 ;  /* 0x0000000000007b1d */ /* 0x018fec0000010000 */
[----:B------:R-:W-:Y:S04]  /*2410*/  BSSY.RECONVERGENT B5, `(.L_x_65) ;  /* 0x0000004000057945 */ /* 0x000fe80003800200 */
[----:B------:R-:W-:Y:S05]  /*2420*/  @P3 BRA `(.L_x_66) ;  /* 0x0000000000083947 */ /* 0x000fea0003800000 */
[----:B------:R-:W2:Y:S02]  /*2430*/  SYNCS.CCTL.IV [UR8+0xc000] ;  /* 0x00c00000ff0079b1 */ /* 0x000ea40008000008 */
[----:B--2---:R-:W2:Y:S02]  /*2440*/  SYNCS.CCTL.IV [UR8+0xc020] ;  /* 0x00c02000ff0079b1 */ /* 0x004ea40008000008 */
.L_x_66:
[----:B------:R-:W-:Y:S05]  /*2450*/  BSYNC.RECONVERGENT B5 ;  /* 0x0000000000057941 */ /* 0x000fea0003800200 */
.L_x_65:
[----:B--2---:R-:W-:Y:S06]  /*2460*/  BAR.SYNC.DEFER_BLOCKING 0x0 ;  /* 0x0000000000007b1d */ /* 0x004fec0000010000 */
[----:B------:R-:W-:Y:S04]  /*2470*/  BSSY.RECONVERGENT B5, `(.L_x_67) ;  /* 0x0000004000057945 */ /* 0x000fe80003800200 */
[----:B------:R-:W-:Y:S05]  /*2480*/  @P3 BRA `(.L_x_68) ;  /* 0x0000000000083947 */ /* 0x000fea0003800000 */
[----:B------:R-:W2:Y:S02]  /*2490*/  SYNCS.CCTL.IV [UR8+0xc008] ;  /* 0x00c00800ff0079b1 */ /* 0x000ea40008000008 */
[----:B--2---:R-:W2:Y:S02]  /*24a0*/  SYNCS.CCTL.IV [UR8+0xc028] ;  /* 0x00c02800ff0079b1 */ /* 0x004ea40008000008 */
.L_x_68:
[----:B------:R-:W-:Y:S05]  /*24b0*/  BSYNC.RECONVERGENT B5 ;  /* 0x0000000000057941 */ /* 0x000fea0003800200 */
.L_x_67:
[----:B--2---:R-:W-:Y:S06]  /*24c0*/  BAR.SYNC.DEFER_BLOCKING 0x0 ;  /* 0x0000000000007b1d */ /* 0x004fec0000010000 */
[----:B------:R-:W-:Y:S04]  /*24d0*/  BSSY.RECONVERGENT B5, `(.L_x_69) ;  /* 0x0000004000057945 */ /* 0x000fe80003800200 */
[----:B------:R-:W-:Y:S05]  /*24e0*/  @P3 BRA `(.L_x_70) ;  /* 0x0000000000083947 */ /* 0x000fea0003800000 */
[----:B------:R-:W2:Y:S02]  /*24f0*/  SYNCS.CCTL.IV [UR8+0xc010] ;  /* 0x00c01000ff0079b1 */ /* 0x000ea40008000008 */
[----:B--2---:R-:W2:Y:S02]  /*2500*/  SYNCS.CCTL.IV [UR8+0xc030] ;  /* 0x00c03000ff0079b1 */ /* 0x004ea40008000008 */
.L_x_70:
[----:B------:R-:W-:Y:S05]  /*2510*/  BSYNC.RECONVERGENT B5 ;  /* 0x0000000000057941 */ /* 0x000fea0003800200 */
.L_x_69:
[----:B------:R-:W-:Y:S01]  /*2520*/  USHF.L.U32 UR4, UR22, 0x15, URZ ;  /* 0x0000001516047899 */ /* 0x000fe200080006ff */
[C---:B------:R-:W-:Y:S01]  /*2530*/  IMAD.SHL.U32 R2, R0.reuse, 0x40, RZ ;  /* 0x0000004000027824 */ /* 0x040fe200078e00ff */
[----:B------:R-:W-:Y:S01]  /*2540*/  USHF.L.U32 UR22, UR22, 0x3, URZ ;  /* 0x0000000316167899 */ /* 0x000fe200080006ff */
[C---:B------:R-:W-:Y:S01]  /*2550*/  IMAD.SHL.U32 R21, R0.reuse, 0x2, RZ ;  /* 0x0000000200157824 */ /* 0x040fe200078e00ff */
[----:B------:R-:W-:Y:S01]  /*2560*/  ULOP3.LUT UR4, UR4, 0x600000, URZ, 0xc0, !UPT ;  /* 0x0060000004047892 */ /* 0x000fe2000f8ec0ff */
[C---:B------:R-:W-:Y:S01]  /*2570*/  IMAD.SHL.U32 R3, R0.reuse, 0x10, RZ ;  /* 0x0000001000037824 */ /* 0x040fe200078e00ff */
[----:B------:R-:W-:Y:S01]  /*2580*/  ULOP3.LUT UR22, UR22, 0x20, URZ, 0xc0, !UPT ;  /* 0x0000002016167892 */ /* 0x000fe2000f8ec0ff */
[----:B------:R-:W-:Y:S01]  /*2590*/  SHF.R.U32.HI R22, RZ, 0x1, R0 ;  /* 0x00000001ff167819 */ /* 0x000fe20000011600 */
[----:B------:R-:W-:Y:S01]  /*25a0*/  IMAD.SHL.U32 R0, R0, 0x80, RZ ;  /* 0x0000008000007824 */ /* 0x000fe200078e00ff */
[----:B------:R-:W-:Y:S01]  /*25b0*/  LOP3.LUT R2, R2, 0x1800, RZ, 0xc0, !PT ;  /* 0x0000180002027812 */ /* 0x000fe200078ec0ff */
[----:B------:R-:W-:Y:S01]  /*25c0*/  UIADD3 UR4, UPT, UPT, UR22, UR4, UR23 ;  /* 0x0000000416047290 */ /* 0x000fe2000fffe017 */
[----:B------:R-:W-:-:S02]  /*25d0*/  LOP3.LUT R21, R21, 0x20, RZ, 0xc0, !PT ;  /* 0x0000002015157812 */ /* 0x000fc400078ec0ff */
[----:B------:R-:W-:Y:S02]  /*25e0*/  ELECT P0, URZ, PT ;  /* 0x0000000000ff782f */ /* 0x000fe40003800000 */
[----:B------:R-:W-:Y:S01]  /*25f0*/  LOP3.LUT R2, R2, 0x70, R3, 0xf8, !PT ;  /* 0x0000007002027812 */ /* 0x000fe200078ef803 */
[----:B------:R-:W-:Y:S01]  /*2600*/  UMOV UR9, UR19 ;  /* 0x0000001300097c82 */ /* 0x000fe20008000000 */
[----:B------:R-:W-:Y:S01]  /*2610*/  LOP3.LUT R21, R21, 0x40, R22, 0xf8, !PT ;  /* 0x0000004015157812 */ /* 0x000fe200078ef816 */
[----:B------:R-:W-:Y:S01]  /*2620*/  UMOV UR10, UR15 ;  /* 0x0000000f000a7c82 */ /* 0x000fe20008000000 */
[----:B------:R-:W-:Y:S01]  /*2630*/  ISETP.LT.U32.AND P0, PT, R20, 0x20, P0 ;  /* 0x000000201400780c */ /* 0x000fe20000701070 */
[----:B-----5:R-:W-:Y:S01]  /*2640*/  LDTM.16dp32bit_t0_t15.x16 R4, tmem[UR4] ;  /* 0x00000004000479ee */ /* 0x020fe20008a00000 */
[----:B------:R-:W3:Y:S01]  /*2650*/  LDTM.16dp32bit_t16_t31.x16 R4, tmem[UR4+0x10] ;  /* 0x00001004000479ee */ /* 0x000ee20008a20000 */
[----:B------:R-:W-:Y:S01]  /*2660*/  LOP3.LUT R21, R2, R21, RZ, 0x3c, !PT ;  /* 0x0000001502157212 */ /* 0x000fe200078e3cff */
[----:B------:R-:W-:-:S03]  /*2670*/  NOP ;  /* 0x0000000000007918 */ /* 0x000fc60000000000 */
[----:B------:R-:W-:-:S04]  /*2680*/  LOP3.LUT R0, R21, 0x780, R0, 0xf8, !PT ;  /* 0x0000078015007812 */ /* 0x000fc800078ef800 */
[----:B------:R-:W-:Y:S02]  /*2690*/  LOP3.LUT R2, R0, 0x10, RZ, 0x3c, !PT ;  /* 0x0000001000027812 */ /* 0x000fe400078e3cff */
[----:B---3--:R-:W-:Y:S01]  /*26a0*/  VOTEU.ANY UP1, P0 ;  /* 0x0000000000ff7886 */ /* 0x008fe20000020100 */
[----:B------:R-:W-:Y:S01]  /*26b0*/  VOTEU.ANY UP0, P0 ;  /* 0x0000000000ff7886 */ /* 0x000fe20000000100 */
[----:B------:R-:W-:Y:S02]  /*26c0*/  F2FP.F16.F32.PACK_AB R4, R5, R4 ;  /* 0x000000040504723e */ /* 0x000fe400000000ff */
[----:B------:R-:W-:Y:S02]  /*26d0*/  F2FP.F16.F32.PACK_AB R5, R7, R6 ;  /* 0x000000060705723e */ /* 0x000fe400000000ff */
[----:B------:R-:W-:Y:S02]  /*26e0*/  F2FP.F16.F32.PACK_AB R12, R13, R12 ;  /* 0x0000000c0d0c723e */ /* 0x000fe400000000ff */
[----:B------:R-:W-:-:S02]  /*26f0*/  F2FP.F16.F32.PACK_AB R6, R9, R8 ;  /* 0x000000080906723e */ /* 0x000fc400000000ff */
[----:B------:R-:W-:Y:S02]  /*2700*/  F2FP.F16.F32.PACK_AB R7, R11, R10 ;  /* 0x0000000a0b07723e */ /* 0x000fe400000000ff */
[----:B------:R-:W-:Y:S02]  /*2710*/  F2FP.F16.F32.PACK_AB R13, R15, R14 ;  /* 0x0000000e0f0d723e */ /* 0x000fe400000000ff */
[----:B------:R-:W-:Y:S01]  /*2720*/  F2FP.F16.F32.PACK_AB R14, R17, R16 ;  /* 0x00000010110e723e */ /* 0x000fe200000000ff */
[----:B--2---:R2:W-:Y:S01]  /*2730*/  STS.128 [R0+UR8], R4 ;  /* 0x0000000400007988 */ /* 0x0045e20008000c08 */
[----:B------:R-:W-:-:S05]  /*2740*/  F2FP.F16.F32.PACK_AB R15, R19, R18 ;  /* 0x00000012130f723e */ /* 0x000fca00000000ff */
[----:B------:R2:W-:Y:S01]  /*2750*/  STS.128 [R2+UR8], R12 ;  /* 0x0000000c02007988 */ /* 0x0005e20008000c08 */
[----:B------:R3:W-:Y:S06]  /*2760*/  MEMBAR.ALL.CTA ;  /* 0x0000000000007992 */ /* 0x0007ec0000008000 */
[----:B---3--:R-:W3:Y:S02]  /*2770*/  FENCE.VIEW.ASYNC.S ;  /* 0x00000000000073c6 */ /* 0x008ee40000000000 */
[----:B---3--:R-:W-:Y:S06]  /*2780*/  BAR.SYNC.DEFER_BLOCKING 0x0 ;  /* 0x0000000000007b1d */ /* 0x008fec0000010000 */
[----:B------:R2:W-:Y:S01]  /*2790*/  @UP1 UTMASTG.2D [UR8], [UR20] ;  /* 0x00000008140013b5 */ /* 0x0005e20008008000 */
[----:B------:R0:W-:Y:S01]  /*27a0*/  UTMACMDFLUSH ;  /* 0x00000000000079b7 */ /* 0x0001e20000000000 */
[----:B------:R-:W-:-:S04]  /*27b0*/  DEPBAR.LE SB0, 0x0 ;  /* 0x000080000000791a */ /* 0x000fc80000000000 */
[----:B------:R-:W-:Y:S08]  /*27c0*/  BAR.SYNC.DEFER_BLOCKING 0x0 ;  /* 0x0000000000007b1d */ /* 0x000ff00000010000 */
[----:B------:R-:W-:Y:S06]  /*27d0*/  BAR.SYNC.DEFER_BLOCKING 0x0 ;  /* 0x0000000000007b1d */ /* 0x000fec0000010000 */
[----:B--2---:R-:W-:Y:S05]  /*27e0*/  @P2 BRA `(.L_x_71) ;  /* 0x0000000000a02947 */ /* 0x004fea0003800000 */
[----:B------:R-:W2:Y:S01]  /*27f0*/  S2UR UR5, SR_CgaCtaId ;  /* 0x00000000000579c3 */ /* 0x000ea20000008800 */
[----:B------:R-:W-:Y:S01]  /*2800*/  NOP ;  /* 0x0000000000007918 */ /* 0x000fe20000000000 */
[----:B------:R-:W-:Y:S01]  /*2810*/  UMOV UR4, 0x50 ;  /* 0x0000005000047882 */ /* 0x000fe20000000000 */
[----:B------:R-:W-:Y:S02]  /*2820*/  IMAD.U32 R0, RZ, RZ, UR23 ;  /* 0x00000017ff007e24 */ /* 0x000fe4000f8e00ff */
[----:B------:R-:W-:Y:S02]  /*2830*/  IMAD.MOV.U32 R3, RZ, RZ, 0x3 ;  /* 0x00000003ff037424 */ /* 0x000fe400078e00ff */
[----:B------:R-:W-:Y:S01]  /*2840*/  IMAD.MOV.U32 R7, RZ, RZ, 0x1 ;  /* 0x00000001ff077424 */ /* 0x000fe200078e00ff */
[----:B------:R-:W-:-:S04]  /*2850*/  LOP3.LUT R0, R0, 0xffff, RZ, 0xc0, !PT ;  /* 0x0000ffff00007812 */ /* 0x000fc800078ec0ff */
[----:B------:R-:W-:-:S05]  /*2860*/  SHF.R.U32.HI R0, RZ, 0x5, R0 ;  /* 0x00000005ff007819 */ /* 0x000fca0000011600 */
[----:B------:R-:W-:Y:S01]  /*2870*/  VIADD R2, R0, 0x10 ;  /* 0x0000001000027836 */ /* 0x000fe20000000000 */
[----:B------:R-:W-:Y:S01]  /*2880*/  SHF.L.U32 R0, R3, R0, RZ ;  /* 0x0000000003007219 */ /* 0x000fe200000006ff */
[----:B--2---:R-:W-:-:S03]  /*2890*/  ULEA UR6, UR5, UR4, 0x18 ;  /* 0x0000000405067291 */ /* 0x004fc6000f8ec0ff */
[----:B------:R-:W-:-:S04]  /*28a0*/  SHF.L.U32 R3, R7, R2, RZ ;  /* 0x0000000207037219 */ /* 0x000fc800000006ff */
[----:B------:R-:W-:Y:S02]  /*28b0*/  LOP3.LUT R0, R3, R0, RZ, 0xfc, !PT ;  /* 0x0000000003007212 */ /* 0x000fe400078efcff */
[----:B------:R-:W2:Y:S02]  /*28c0*/  LDS R5, [UR6] ;  /* 0x00000006ff057984 */ /* 0x000ea40008000800 */
[C---:B------:R-:W-:Y:S02]  /*28d0*/  LOP3.LUT R2, R0.reuse, 0xffff, RZ, 0xc0, !PT ;  /* 0x0000ffff00027812 */ /* 0x040fe400078ec0ff */
[----:B--2---:R-:W-:-:S04]  /*28e0*/  LOP3.LUT R3, R0, 0xffff, R5, 0x80, !PT ;  /* 0x0000ffff00037812 */ /* 0x004fc800078e8005 */
[----:B------:R-:W-:-:S13]  /*28f0*/  ISETP.NE.AND P0, PT, R3, R2, PT ;  /* 0x000000020300720c */ /* 0x000fda0003f05270 */
[----:B------:R-:W-:Y:S05]  /*2900*/  @P0 BRA `(.L_x_72) ;  /* 0x0000000000500947 */ /* 0x000fea0003800000 */
[----:B------:R-:W-:Y:S02]  /*2910*/  SHF.R.U32.HI R5, RZ, 0x10, R5 ;  /* 0x00000010ff057819 */ /* 0x000fe40000011605 */
[----:B------:R-:W-:-:S04]  /*2920*/  SHF.R.U32.HI R2, RZ, 0x10, R0 ;  /* 0x00000010ff027819 */ /* 0x000fc80000011600 */
[----:B------:R-:W-:-:S04]  /*2930*/  LOP3.LUT R5, R5, R2, RZ, 0xc0, !PT ;  /* 0x0000000205057212 */ /* 0x000fc800078ec0ff */
[----:B------:R-:W-:-:S13]  /*2940*/  ISETP.NE.AND P0, PT, R5, R2, PT ;  /* 0x000000020500720c */ /* 0x000fda0003f05270 */
[----:B------:R-:W-:Y:S05]  /*2950*/  @P0 BRA `(.L_x_73) ;  /* 0x0000000000300947 */ /* 0x000fea0003800000 */
[----:B------:R-:W-:Y:S01]  /*2960*/  R2UR UR4, R0 ;  /* 0x00000000000472ca */ /* 0x000fe200000e0000 */
[----:B------:R-:W-:Y:S01]  /*2970*/  VOTEU.ANY UR5, UPT, PT ;  /* 0x0000000000057886 */ /* 0x000fe200038e0100 */
[----:B------:R-:W2:Y:S01]  /*2980*/  S2R R0, SR_LANEID ;  /* 0x0000000000007919 */ /* 0x000ea20000000000 */
[----:B------:R-:W-:-:S10]  /*2990*/  UFLO.U32 UR5, UR5 ;  /* 0x00000005000572bd */ /* 0x000fd400080e0000 */
[----:B------:R-:W-:-:S06]  /*29a0*/  ULOP3.LUT UR4, URZ, UR4, URZ, 0x33, !UPT ;  /* 0x00000004ff047292 */ /* 0x000fcc000f8e33ff */
[----:B------:R-:W-:-:S04]  /*29b0*/  IMAD.U32 R2, RZ, RZ, UR4 ;  /* 0x00000004ff027e24 */ /* 0x000fc8000f8e00ff */
[----:B------:R-:W3:Y:S02]  /*29c0*/  REDUX UR7, R2 ;  /* 0x00000000020773c4 */ /* 0x000ee40000000000 */
[----:B------:R4:W-:Y:S01]  /*29d0*/  UTCATOMSWS.AND URZ, UR4 ;  /* 0x0000000400ff79e3 */ /* 0x0009e20008000000 */
[----:B--2---:R-:W-:Y:S01]  /*29e0*/  ISETP.EQ.U32.AND P0, PT, R0, UR5, PT ;  /* 0x0000000500007c0c */ /* 0x004fe2000bf02070 */
[----:B---3--:R-:W-:-:S12]  /*29f0*/  IMAD.U32 R0, RZ, RZ, UR7 ;  /* 0x00000007ff007e24 */ /* 0x008fd8000f8e00ff */
[----:B------:R4:W-:Y:S01]  /*2a00*/  @P0 ATOMS.AND RZ, [UR6], R0 ;  /* 0x00000000ffff098c */ /* 0x0009e2000a800006 */
[----:B------:R-:W-:Y:S05]  /*2a10*/  BRA `(.L_x_71) ;  /* 0x0000000000147947 */ /* 0x000fea0003800000 */
.L_x_73:
[----:B------:R-:W-:-:S07]  /*2a20*/  MOV R2, 0x2a40 ;  /* 0x00002a4000027802 */ /* 0x000fce0000000f00 */
[----:B-1----:R-:W-:Y:S05]  /*2a30*/  CALL.REL.NOINC `($__internal_0_$__cuda_sm10x_tcgen05_guardrail_trap_col_being_dealloced_not_returned_by_alloc) ;  /* 0x0000000000447944 */ /* 0x002fea0003c00000 */
[----:B------:R-:W-:Y:S05]  /*2a40*/  BRA `(.L_x_71) ;  /* 0x0000000000087947 */ /* 0x000fea0003800000 */
.L_x_72:
[----:B------:R-:W-:-:S07]  /*2a50*/  MOV R2, 0x2a70 ;  /* 0x00002a7000027802 */ /* 0x000fce0000000f00 */
[----:B-1----:R-:W-:Y:S05]  /*2a60*/  CALL.REL.NOINC `($__internal_2_$__cuda_sm10x_tcgen05_guardrail_trap_unallocated_columns_being_dealloced) ;  /* 0x0000000000507944 */ /* 0x002fea0003c00000 */
.L_x_71:
[----:B------:R-:W-:Y:S01]  /*2a70*/  NOP ;  /* 0x0000000000007918 */ /* 0x000fe20000000000 */
[----:B----4-:R-:W-:Y:S05]  /*2a80*/  EXIT ;  /* 0x000000000000794d */ /* 0x010fea0003800000 */
.L_x_58:
[----:B------:R-:W2:Y:S02]  /*2a90*/  SYNCS.PHASECHK.TRANS64.TRYWAIT P0, [UR8+0xc000], RZ ;  /* 0x00c000ffff0075a7 */ /* 0x000ea40008001108 */
[----:B--2---:R-:W-:Y:S05]  /*2aa0*/  @!P0 BRA `(.L_x_58) ;  /* 0xfffffffc00f88947 */ /* 0x004fea000383ffff */
[----:B------:R-:W-:Y:S05]  /*2ab0*/  BRA `(.L_x_74) ;  /* 0xfffffff0004c7947 */ /* 0x000fea000383ffff */
.L_x_60:
[----:B------:R-:W2:Y:S02]  /*2ac0*/  SYNCS.PHASECHK.TRANS64.TRYWAIT P1, [UR8+0xc020], RZ ;  /* 0x00c020ffff0075a7 */ /* 0x000ea40008021108 */
[----:B--2---:R-:W-:Y:S05]  /*2ad0*/  @!P1 BRA `(.L_x_60) ;  /* 0xfffffffc00f89947 */ /* 0x004fea000383ffff */
[----:B------:R-:W-:Y:S05]  /*2ae0*/  BRA `(.L_x_75) ;  /* 0xfffffff000e87947 */ /* 0x000fea000383ffff */
.L_x_61:
[----:B------:R-:W3:Y:S02]  /*2af0*/  SYNCS.PHASECHK.TRANS64.TRYWAIT P0, [UR28+0xc000], R2 ;  /* 0x00c00002ff0075a7 */ /* 0x000ee4000800111c */
[----:B---3--:R-:W-:Y:S05]  /*2b00*/  @!P0 BRA `(.L_x_61) ;  /* 0xfffffffc00f88947 */ /* 0x008fea000383ffff */
[----:B------:R-:W-:Y:S05]  /*2b10*/  BRA `(.L_x_76) ;  /* 0xfffffff400647947 */ /* 0x000fea000383ffff */
.L_x_63:
[----:B------:R-:W3:Y:S02]  /*2b20*/  SYNCS.PHASECHK.TRANS64.TRYWAIT P0, [UR28+0xc020], R2 ;  /* 0x00c02002ff0075a7 */ /* 0x000ee4000800111c */
[----:B---3--:R-:W-:Y:S05]  /*2b30*/  @!P0 BRA `(.L_x_63) ;  /* 0xfffffffc00f88947 */ /* 0x008fea000383ffff */
[----:B------:R-:W-:Y:S05]  /*2b40*/  BRA `(.L_x_77) ;  /* 0xfffffff8000c7947 */ /* 0x000fea000383ffff */
        .weak           $__internal_0_$__cuda_sm10x_tcgen05_guardrail_trap_col_being_dealloced_not_returned_by_alloc
        .type           $__internal_0_$__cuda_sm10x_tcgen05_guardrail_trap_col_being_dealloced_not_returned_by_alloc,@function
        .size           $__internal_0_$__cuda_sm10x_tcgen05_guardrail_trap_col_being_dealloced_not_returned_by_alloc,($__internal_1_$__cuda_sm10x_tcgen05_guardrail_trap_phase_invalid_during_alloc - $__internal_0_$__cuda_sm10x_tcgen05_guardrail_trap_col_being_dealloced_not_returned_by_alloc)
$__internal_0_$__cuda_sm10x_tcgen05_guardrail_trap_col_being_dealloced_not_returned_by_alloc:
[----:B------:R-:W-:Y:S05]  /*2b50*/  BPT.TRAP 0x1 ;  /* 0x000000040000795c */ /* 0x000fea0000300000 */
[----:B------:R-:W-:-:S04]  /*2b60*/  IMAD.MOV.U32 R3, RZ, RZ, 0x0 ;  /* 0x00000000ff037424 */ /* 0x000fc800078e00ff */
[----:B------:R-:W-:Y:S05]  /*2b70*/  RET.REL.NODEC R2 `(gluon_tcgen05) ;  /* 0xffffffd402207950 */ /* 0x000fea0003c3ffff */
        .weak           $__internal_1_$__cuda_sm10x_tcgen05_guardrail_trap_phase_invalid_during_alloc
        .type           $__internal_1_$__cuda_sm10x_tcgen05_guardrail_trap_phase_invalid_during_alloc,@function
        .size           $__internal_1_$__cuda_sm10x_tcgen05_guardrail_trap_phase_invalid_during_alloc,($__internal_2_$__cuda_sm10x_tcgen05_guardrail_trap_unallocated_columns_being_dealloced - $__internal_1_$__cuda_sm10x_tcgen05_guardrail_trap_phase_invalid_during_alloc)
$__internal_1_$__cuda_sm10x_tcgen05_guardrail_trap_phase_invalid_during_alloc:
[----:B------:R-:W-:Y:S05]  /*2b80*/  BPT.TRAP 0x1 ;  /* 0x000000040000795c */ /* 0x000fea0000300000 */
[----:B------:R-:W-:-:S04]  /*2b90*/  IMAD.MOV.U32 R3, RZ, RZ, 0x0 ;  /* 0x00000000ff037424 */ /* 0x000fc800078e00ff */
[----:B------:R-:W-:Y:S05]  /*2ba0*/  RET.REL.NODEC R2 `(gluon_tcgen05) ;  /* 0xffffffd402147950 */ /* 0x000fea0003c3ffff */
        .weak           $__internal_2_$__cuda_sm10x_tcgen05_guardrail_trap_unallocated_columns_being_dealloced
        .type           $__internal_2_$__cuda_sm10x_tcgen05_guardrail_trap_unallocated_columns_being_dealloced,@function
        .size           $__internal_2_$__cuda_sm10x_tcgen05_guardrail_trap_unallocated_columns_being_dealloced,(.L_x_81 - $__internal_2_$__cuda_sm10x_tcgen05_guardrail_trap_unallocated_columns_being_dealloced)
$__internal_2_$__cuda_sm10x_tcgen05_guardrail_trap_unallocated_columns_being_dealloced:
[----:B------:R-:W-:Y:S05]  /*2bb0*/  BPT.TRAP 0x1 ;  /* 0x000000040000795c */ /* 0x000fea0000300000 */
[----:B------:R-:W-:-:S04]  /*2bc0*/  IMAD.MOV.U32 R3, RZ, RZ, 0x0 ;  /* 0x00000000ff037424 */ /* 0x000fc800078e00ff */
[----:B------:R-:W-:Y:S05]  /*2bd0*/  RET.REL.NODEC R2 `(gluon_tcgen05) ;  /* 0xffffffd402087950 */ /* 0x000fea0003c3ffff */
.L_x_78:
[----:B------:R-:W-:-:S00]  /*2be0*/  BRA `(.L_x_78) ;  /* 0xfffffffc00fc7947 */ /* 0x000fc0000383ffff */
[----:B------:R-:W-:-:S00]  /*2bf0*/  NOP ;  /* 0x0000000000007918 */ /* 0x000fc00000000000 */
        /* <DEDUP_REMOVED lines=8> */
.L_x_81:


//--------------------- .nv.shared.gluon_tcgen05  --------------------------
	.section	.nv.shared.gluon_tcgen05,"aw",@nobits
	.sectionflags	@""
	.align	16
	.zero		1024


//--------------------- .nv.shared.reserved.0     --------------------------
	.section	.nv.shared.reserved.0,"aw",@nobits
	.align	8
	.weak		__nv_reservedSMEM_offset_0_alias
	.size		__nv_reservedSMEM_offset_0_alias, 0, 64
	.other		__nv_reservedSMEM_offset_0_alias,@"STO_CUDA_RESERVED_SHARED STV_DEFAULT"
__nv_reservedSMEM_offset_0_alias:
	.zero		0
.nv.shared.reserved.0:
	.zero		64
	.weak		__nv_reservedSMEM_allocation_phase
	.type		__nv_reservedSMEM_allocation_phase,@object
	.size		__nv_reservedSMEM_allocation_phase,(.L_0 - __nv_reservedSMEM_allocation_phase)
__nv_reservedSMEM_allocation_phase:
	.zero		1
.L_0:
	.zero		7
	.weak		__nv_reservedSMEM_devtool_atexit_pc
	.type		__nv_reservedSMEM_devtool_atexit_pc,@object
	.size		__nv_reservedSMEM_devtool_atexit_pc,(__nv_reservedSMEM_allocation_mask - __nv_reservedSMEM_devtool_atexit_pc)
__nv_reservedSMEM_devtool_atexit_pc:
	.zero		8
	.weak		__nv_reservedSMEM_allocation_mask
	.type		__nv_reservedSMEM_allocation_mask,@object
	.size		__nv_reservedSMEM_allocation_mask,(.L_2 - __nv_reservedSMEM_allocation_mask)
__nv_reservedSMEM_allocation_mask:
	.zero		4
.L_2:


//--------------------- .nv.constant0.gluon_tcgen05 --------------------------
	.section	.nv.constant0.gluon_tcgen05,"a",@progbits
	.sectionflags	@""
	.align	4
.nv.constant0.gluon_tcgen05:
	.zero		976


//--------------------- SYMBOLS --------------------------

	.type		.nv.reservedSmem.offset0,@object
	.size		.nv.reservedSmem.offset0,0x4
	.type		.nv.reservedSmem.cap,@object
	.size		.nv.reservedSmem.cap,0x4
